//
// Generated by NVIDIA NVVM Compiler
//
// Compiler Build ID: CL-36424714
// Cuda compilation tools, release 13.0, V13.0.88
// Based on NVVM 20.0.0
//

.version 9.0
.target sm_100
.address_size 64

	// .globl	_Z16reduction_kernelPfS_S_S_S_ii

.visible .entry _Z16reduction_kernelPfS_S_S_S_ii(
	.param .u64 .ptr .align 1 _Z16reduction_kernelPfS_S_S_S_ii_param_0,
	.param .u64 .ptr .align 1 _Z16reduction_kernelPfS_S_S_S_ii_param_1,
	.param .u64 .ptr .align 1 _Z16reduction_kernelPfS_S_S_S_ii_param_2,
	.param .u64 .ptr .align 1 _Z16reduction_kernelPfS_S_S_S_ii_param_3,
	.param .u64 .ptr .align 1 _Z16reduction_kernelPfS_S_S_S_ii_param_4,
	.param .u32 _Z16reduction_kernelPfS_S_S_S_ii_param_5,
	.param .u32 _Z16reduction_kernelPfS_S_S_S_ii_param_6
)
{
	.reg .pred 	%p<23>;
	.reg .b32 	%r<98>;
	.reg .b32 	%f<294>;
	.reg .b64 	%rd<159>;

	ld.param.u64 	%rd13, [_Z16reduction_kernelPfS_S_S_S_ii_param_0];
	ld.param.u64 	%rd14, [_Z16reduction_kernelPfS_S_S_S_ii_param_1];
	ld.param.u64 	%rd15, [_Z16reduction_kernelPfS_S_S_S_ii_param_3];
	ld.param.u64 	%rd16, [_Z16reduction_kernelPfS_S_S_S_ii_param_4];
	ld.param.u32 	%r47, [_Z16reduction_kernelPfS_S_S_S_ii_param_5];
	ld.param.u32 	%r48, [_Z16reduction_kernelPfS_S_S_S_ii_param_6];
	cvta.to.global.u64 	%rd1, %rd14;
	cvta.to.global.u64 	%rd2, %rd13;
	cvta.to.global.u64 	%rd3, %rd16;
	cvta.to.global.u64 	%rd4, %rd15;
	mov.u32 	%r97, %tid.x;
	shr.u32 	%r2, %r97, 5;
	and.b32  	%r90, %r97, 31;
	mov.u32 	%r4, %ctaid.x;
	mov.u32 	%r49, %nctaid.x;
	add.s32 	%r50, %r49, %r48;
	add.s32 	%r51, %r50, -1;
	div.s32 	%r5, %r51, %r49;
	div.s32 	%r6, %r48, %r49;
	mul.lo.s32 	%r52, %r6, %r49;
	sub.s32 	%r7, %r48, %r52;
	setp.ge.s32 	%p2, %r4, %r7;
	@%p2 bra 	$L__BB0_2;
	mul.lo.s32 	%r87, %r5, %r4;
	add.s32 	%r86, %r87, %r5;
	bra.uni 	$L__BB0_3;
$L__BB0_2:
	mul.lo.s32 	%r53, %r7, %r5;
	sub.s32 	%r54, %r4, %r7;
	mad.lo.s32 	%r87, %r54, %r6, %r53;
	add.s32 	%r86, %r87, %r6;
$L__BB0_3:
	sub.s32 	%r14, %r86, %r87;
	add.s32 	%r55, %r14, 31;
	shr.s32 	%r56, %r55, 31;
	shr.u32 	%r57, %r56, 27;
	add.s32 	%r58, %r55, %r57;
	shr.s32 	%r15, %r58, 5;
	shr.s32 	%r59, %r14, 31;
	shr.u32 	%r60, %r59, 27;
	add.s32 	%r61, %r14, %r60;
	and.b32  	%r62, %r61, -32;
	sub.s32 	%r16, %r14, %r62;
	setp.ge.s32 	%p3, %r2, %r16;
	@%p3 bra 	$L__BB0_5;
	mul.lo.s32 	%r89, %r15, %r2;
	add.s32 	%r88, %r89, %r15;
	bra.uni 	$L__BB0_6;
$L__BB0_5:
	shr.s32 	%r66, %r61, 5;
	sub.s32 	%r67, %r2, %r16;
	mul.lo.s32 	%r68, %r67, %r66;
	mad.lo.s32 	%r89, %r15, %r16, %r68;
	add.s32 	%r88, %r89, %r66;
$L__BB0_6:
	mul.lo.s32 	%r69, %r4, %r47;
	mul.lo.s32 	%r70, %r69, 33;
	mul.wide.u32 	%rd17, %r70, 4;
	add.s64 	%rd5, %rd4, %rd17;
	add.s64 	%rd6, %rd3, %rd17;
	add.s32 	%r23, %r89, %r87;
	setp.ge.s32 	%p4, %r90, %r47;
	@%p4 bra 	$L__BB0_25;
	ld.param.u64 	%rd157, [_Z16reduction_kernelPfS_S_S_S_ii_param_2];
	setp.eq.s32 	%p5, %r4, 0;
	setp.lt.u32 	%p6, %r97, 32;
	and.pred  	%p7, %p5, %p6;
	setp.ne.s64 	%p8, %rd157, 0;
	and.pred  	%p1, %p7, %p8;
	add.s32 	%r72, %r23, 1;
	add.s32 	%r73, %r88, %r87;
	max.s32 	%r74, %r72, %r73;
	sub.s32 	%r75, %r74, %r23;
	and.b32  	%r24, %r75, 15;
	and.b32  	%r25, %r75, 7;
	sub.s32 	%r76, %r89, %r74;
	add.s32 	%r26, %r76, %r87;
	and.b32  	%r27, %r75, 3;
	and.b32  	%r77, %r75, -16;
	neg.s32 	%r28, %r77;
	not.pred 	%p9, %p1;
$L__BB0_8:
	mov.f32 	%f293, 0f00000000;
	@%p9 bra 	$L__BB0_10;
	ld.param.u64 	%rd158, [_Z16reduction_kernelPfS_S_S_S_ii_param_2];
	cvta.to.global.u64 	%rd18, %rd158;
	mul.wide.u32 	%rd19, %r90, 4;
	add.s64 	%rd20, %rd18, %rd19;
	ld.global.f32 	%f293, [%rd20];
$L__BB0_10:
	setp.ge.s32 	%p10, %r89, %r88;
	mov.f32 	%f292, 0f3F800000;
	@%p10 bra 	$L__BB0_24;
	setp.gt.u32 	%p11, %r26, -16;
	mov.f32 	%f292, 0f3F800000;
	mov.u32 	%r94, %r23;
	@%p11 bra 	$L__BB0_14;
	mad.lo.s32 	%r92, %r47, %r23, %r90;
	mov.f32 	%f292, 0f3F800000;
	mov.u32 	%r91, %r28;
	mov.u32 	%r94, %r23;
$L__BB0_13:
	.pragma "nounroll";
	mul.wide.s32 	%rd21, %r92, 4;
	add.s64 	%rd22, %rd2, %rd21;
	ld.global.f32 	%f36, [%rd22];
	mul.f32 	%f37, %f292, %f36;
	add.s64 	%rd23, %rd1, %rd21;
	ld.global.f32 	%f38, [%rd23];
	fma.rn.f32 	%f39, %f293, %f36, %f38;
	mul.wide.s32 	%rd24, %r47, 4;
	add.s64 	%rd25, %rd22, %rd24;
	ld.global.f32 	%f40, [%rd25];
	mul.f32 	%f41, %f37, %f40;
	add.s64 	%rd26, %rd23, %rd24;
	ld.global.f32 	%f42, [%rd26];
	fma.rn.f32 	%f43, %f39, %f40, %f42;
	add.s64 	%rd27, %rd25, %rd24;
	ld.global.f32 	%f44, [%rd27];
	mul.f32 	%f45, %f41, %f44;
	add.s64 	%rd28, %rd26, %rd24;
	ld.global.f32 	%f46, [%rd28];
	fma.rn.f32 	%f47, %f43, %f44, %f46;
	add.s64 	%rd29, %rd27, %rd24;
	ld.global.f32 	%f48, [%rd29];
	mul.f32 	%f49, %f45, %f48;
	add.s64 	%rd30, %rd28, %rd24;
	ld.global.f32 	%f50, [%rd30];
	fma.rn.f32 	%f51, %f47, %f48, %f50;
	add.s64 	%rd31, %rd29, %rd24;
	ld.global.f32 	%f52, [%rd31];
	mul.f32 	%f53, %f49, %f52;
	add.s64 	%rd32, %rd30, %rd24;
	ld.global.f32 	%f54, [%rd32];
	fma.rn.f32 	%f55, %f51, %f52, %f54;
	add.s64 	%rd33, %rd31, %rd24;
	ld.global.f32 	%f56, [%rd33];
	mul.f32 	%f57, %f53, %f56;
	add.s64 	%rd34, %rd32, %rd24;
	ld.global.f32 	%f58, [%rd34];
	fma.rn.f32 	%f59, %f55, %f56, %f58;
	add.s64 	%rd35, %rd33, %rd24;
	ld.global.f32 	%f60, [%rd35];
	mul.f32 	%f61, %f57, %f60;
	add.s64 	%rd36, %rd34, %rd24;
	ld.global.f32 	%f62, [%rd36];
	fma.rn.f32 	%f63, %f59, %f60, %f62;
	add.s64 	%rd37, %rd35, %rd24;
	ld.global.f32 	%f64, [%rd37];
	mul.f32 	%f65, %f61, %f64;
	add.s64 	%rd38, %rd36, %rd24;
	ld.global.f32 	%f66, [%rd38];
	fma.rn.f32 	%f67, %f63, %f64, %f66;
	add.s64 	%rd39, %rd37, %rd24;
	ld.global.f32 	%f68, [%rd39];
	mul.f32 	%f69, %f65, %f68;
	add.s64 	%rd40, %rd38, %rd24;
	ld.global.f32 	%f70, [%rd40];
	fma.rn.f32 	%f71, %f67, %f68, %f70;
	add.s64 	%rd41, %rd39, %rd24;
	ld.global.f32 	%f72, [%rd41];
	mul.f32 	%f73, %f69, %f72;
	add.s64 	%rd42, %rd40, %rd24;
	ld.global.f32 	%f74, [%rd42];
	fma.rn.f32 	%f75, %f71, %f72, %f74;
	add.s64 	%rd43, %rd41, %rd24;
	ld.global.f32 	%f76, [%rd43];
	mul.f32 	%f77, %f73, %f76;
	add.s64 	%rd44, %rd42, %rd24;
	ld.global.f32 	%f78, [%rd44];
	fma.rn.f32 	%f79, %f75, %f76, %f78;
	add.s64 	%rd45, %rd43, %rd24;
	ld.global.f32 	%f80, [%rd45];
	mul.f32 	%f81, %f77, %f80;
	add.s64 	%rd46, %rd44, %rd24;
	ld.global.f32 	%f82, [%rd46];
	fma.rn.f32 	%f83, %f79, %f80, %f82;
	add.s64 	%rd47, %rd45, %rd24;
	ld.global.f32 	%f84, [%rd47];
	mul.f32 	%f85, %f81, %f84;
	add.s64 	%rd48, %rd46, %rd24;
	ld.global.f32 	%f86, [%rd48];
	fma.rn.f32 	%f87, %f83, %f84, %f86;
	add.s64 	%rd49, %rd47, %rd24;
	ld.global.f32 	%f88, [%rd49];
	mul.f32 	%f89, %f85, %f88;
	add.s64 	%rd50, %rd48, %rd24;
	ld.global.f32 	%f90, [%rd50];
	fma.rn.f32 	%f91, %f87, %f88, %f90;
	add.s64 	%rd51, %rd49, %rd24;
	ld.global.f32 	%f92, [%rd51];
	mul.f32 	%f93, %f89, %f92;
	add.s64 	%rd52, %rd50, %rd24;
	ld.global.f32 	%f94, [%rd52];
	fma.rn.f32 	%f95, %f91, %f92, %f94;
	add.s64 	%rd53, %rd51, %rd24;
	ld.global.f32 	%f96, [%rd53];
	mul.f32 	%f292, %f93, %f96;
	add.s64 	%rd54, %rd52, %rd24;
	ld.global.f32 	%f97, [%rd54];
	fma.rn.f32 	%f293, %f95, %f96, %f97;
	add.s32 	%r94, %r94, 16;
	shl.b32 	%r78, %r47, 4;
	add.s32 	%r92, %r92, %r78;
	add.s32 	%r91, %r91, 16;
	setp.ne.s32 	%p12, %r91, 0;
	@%p12 bra 	$L__BB0_13;
$L__BB0_14:
	setp.eq.s32 	%p13, %r24, 0;
	@%p13 bra 	$L__BB0_24;
	add.s32 	%r79, %r24, -1;
	setp.lt.u32 	%p14, %r79, 7;
	@%p14 bra 	$L__BB0_17;
	mad.lo.s32 	%r80, %r94, %r47, %r90;
	mul.wide.s32 	%rd55, %r80, 4;
	add.s64 	%rd56, %rd2, %rd55;
	ld.global.f32 	%f99, [%rd56];
	mul.f32 	%f100, %f292, %f99;
	add.s64 	%rd57, %rd1, %rd55;
	ld.global.f32 	%f101, [%rd57];
	fma.rn.f32 	%f102, %f293, %f99, %f101;
	mul.wide.s32 	%rd58, %r47, 4;
	add.s64 	%rd59, %rd56, %rd58;
	ld.global.f32 	%f103, [%rd59];
	mul.f32 	%f104, %f100, %f103;
	add.s64 	%rd60, %rd57, %rd58;
	ld.global.f32 	%f105, [%rd60];
	fma.rn.f32 	%f106, %f102, %f103, %f105;
	add.s64 	%rd61, %rd59, %rd58;
	ld.global.f32 	%f107, [%rd61];
	mul.f32 	%f108, %f104, %f107;
	add.s64 	%rd62, %rd60, %rd58;
	ld.global.f32 	%f109, [%rd62];
	fma.rn.f32 	%f110, %f106, %f107, %f109;
	add.s64 	%rd63, %rd61, %rd58;
	ld.global.f32 	%f111, [%rd63];
	mul.f32 	%f112, %f108, %f111;
	add.s64 	%rd64, %rd62, %rd58;
	ld.global.f32 	%f113, [%rd64];
	fma.rn.f32 	%f114, %f110, %f111, %f113;
	add.s64 	%rd65, %rd63, %rd58;
	ld.global.f32 	%f115, [%rd65];
	mul.f32 	%f116, %f112, %f115;
	add.s64 	%rd66, %rd64, %rd58;
	ld.global.f32 	%f117, [%rd66];
	fma.rn.f32 	%f118, %f114, %f115, %f117;
	add.s64 	%rd67, %rd65, %rd58;
	ld.global.f32 	%f119, [%rd67];
	mul.f32 	%f120, %f116, %f119;
	add.s64 	%rd68, %rd66, %rd58;
	ld.global.f32 	%f121, [%rd68];
	fma.rn.f32 	%f122, %f118, %f119, %f121;
	add.s64 	%rd69, %rd67, %rd58;
	ld.global.f32 	%f123, [%rd69];
	mul.f32 	%f124, %f120, %f123;
	add.s64 	%rd70, %rd68, %rd58;
	ld.global.f32 	%f125, [%rd70];
	fma.rn.f32 	%f126, %f122, %f123, %f125;
	add.s64 	%rd71, %rd69, %rd58;
	ld.global.f32 	%f127, [%rd71];
	mul.f32 	%f292, %f124, %f127;
	add.s64 	%rd72, %rd70, %rd58;
	ld.global.f32 	%f128, [%rd72];
	fma.rn.f32 	%f293, %f126, %f127, %f128;
	add.s32 	%r94, %r94, 8;
$L__BB0_17:
	setp.eq.s32 	%p15, %r25, 0;
	@%p15 bra 	$L__BB0_24;
	add.s32 	%r81, %r25, -1;
	setp.lt.u32 	%p16, %r81, 3;
	@%p16 bra 	$L__BB0_20;
	mad.lo.s32 	%r82, %r94, %r47, %r90;
	mul.wide.s32 	%rd73, %r82, 4;
	add.s64 	%rd74, %rd2, %rd73;
	ld.global.f32 	%f130, [%rd74];
	mul.f32 	%f131, %f292, %f130;
	add.s64 	%rd75, %rd1, %rd73;
	ld.global.f32 	%f132, [%rd75];
	fma.rn.f32 	%f133, %f293, %f130, %f132;
	mul.wide.s32 	%rd76, %r47, 4;
	add.s64 	%rd77, %rd74, %rd76;
	ld.global.f32 	%f134, [%rd77];
	mul.f32 	%f135, %f131, %f134;
	add.s64 	%rd78, %rd75, %rd76;
	ld.global.f32 	%f136, [%rd78];
	fma.rn.f32 	%f137, %f133, %f134, %f136;
	add.s64 	%rd79, %rd77, %rd76;
	ld.global.f32 	%f138, [%rd79];
	mul.f32 	%f139, %f135, %f138;
	add.s64 	%rd80, %rd78, %rd76;
	ld.global.f32 	%f140, [%rd80];
	fma.rn.f32 	%f141, %f137, %f138, %f140;
	add.s64 	%rd81, %rd79, %rd76;
	ld.global.f32 	%f142, [%rd81];
	mul.f32 	%f292, %f139, %f142;
	add.s64 	%rd82, %rd80, %rd76;
	ld.global.f32 	%f143, [%rd82];
	fma.rn.f32 	%f293, %f141, %f142, %f143;
	add.s32 	%r94, %r94, 4;
$L__BB0_20:
	setp.eq.s32 	%p17, %r27, 0;
	@%p17 bra 	$L__BB0_24;
	setp.eq.s32 	%p18, %r27, 1;
	mad.lo.s32 	%r83, %r94, %r47, %r90;
	mul.wide.s32 	%rd83, %r83, 4;
	add.s64 	%rd7, %rd2, %rd83;
	ld.global.f32 	%f144, [%rd7];
	mul.f32 	%f292, %f292, %f144;
	add.s64 	%rd8, %rd1, %rd83;
	ld.global.f32 	%f145, [%rd8];
	fma.rn.f32 	%f293, %f293, %f144, %f145;
	@%p18 bra 	$L__BB0_24;
	setp.eq.s32 	%p19, %r27, 2;
	mul.wide.s32 	%rd9, %r47, 4;
	add.s64 	%rd10, %rd7, %rd9;
	ld.global.f32 	%f146, [%rd10];
	mul.f32 	%f292, %f292, %f146;
	add.s64 	%rd11, %rd8, %rd9;
	ld.global.f32 	%f147, [%rd11];
	fma.rn.f32 	%f293, %f293, %f146, %f147;
	@%p19 bra 	$L__BB0_24;
	add.s64 	%rd84, %rd10, %rd9;
	ld.global.f32 	%f148, [%rd84];
	mul.f32 	%f292, %f292, %f148;
	add.s64 	%rd85, %rd11, %rd9;
	ld.global.f32 	%f149, [%rd85];
	fma.rn.f32 	%f293, %f293, %f148, %f149;
$L__BB0_24:
	shr.u32 	%r84, %r97, 5;
	mad.lo.s32 	%r85, %r47, %r84, %r90;
	mul.wide.s32 	%rd86, %r85, 4;
	add.s64 	%rd87, %rd5, %rd86;
	st.global.f32 	[%rd87], %f292;
	add.s64 	%rd88, %rd6, %rd86;
	st.global.f32 	[%rd88], %f293;
	add.s32 	%r90, %r90, 32;
	setp.lt.s32 	%p20, %r90, %r47;
	@%p20 bra 	$L__BB0_8;
$L__BB0_25:
	bar.sync 	0;
	setp.ge.s32 	%p21, %r97, %r47;
	@%p21 bra 	$L__BB0_28;
	mov.u32 	%r44, %ntid.x;
	mul.wide.s32 	%rd92, %r47, 4;
$L__BB0_27:
	mul.wide.s32 	%rd89, %r97, 4;
	add.s64 	%rd90, %rd5, %rd89;
	ld.global.f32 	%f150, [%rd90];
	add.s64 	%rd91, %rd6, %rd89;
	ld.global.f32 	%f151, [%rd91];
	fma.rn.f32 	%f152, %f150, 0f00000000, %f151;
	add.s64 	%rd93, %rd90, %rd92;
	ld.global.f32 	%f153, [%rd93];
	mul.f32 	%f154, %f150, %f153;
	add.s64 	%rd94, %rd91, %rd92;
	ld.global.f32 	%f155, [%rd94];
	fma.rn.f32 	%f156, %f152, %f153, %f155;
	add.s64 	%rd95, %rd93, %rd92;
	ld.global.f32 	%f157, [%rd95];
	mul.f32 	%f158, %f154, %f157;
	add.s64 	%rd96, %rd94, %rd92;
	ld.global.f32 	%f159, [%rd96];
	fma.rn.f32 	%f160, %f156, %f157, %f159;
	add.s64 	%rd97, %rd95, %rd92;
	ld.global.f32 	%f161, [%rd97];
	mul.f32 	%f162, %f158, %f161;
	add.s64 	%rd98, %rd96, %rd92;
	ld.global.f32 	%f163, [%rd98];
	fma.rn.f32 	%f164, %f160, %f161, %f163;
	add.s64 	%rd99, %rd97, %rd92;
	ld.global.f32 	%f165, [%rd99];
	mul.f32 	%f166, %f162, %f165;
	add.s64 	%rd100, %rd98, %rd92;
	ld.global.f32 	%f167, [%rd100];
	fma.rn.f32 	%f168, %f164, %f165, %f167;
	add.s64 	%rd101, %rd99, %rd92;
	ld.global.f32 	%f169, [%rd101];
	mul.f32 	%f170, %f166, %f169;
	add.s64 	%rd102, %rd100, %rd92;
	ld.global.f32 	%f171, [%rd102];
	fma.rn.f32 	%f172, %f168, %f169, %f171;
	add.s64 	%rd103, %rd101, %rd92;
	ld.global.f32 	%f173, [%rd103];
	mul.f32 	%f174, %f170, %f173;
	add.s64 	%rd104, %rd102, %rd92;
	ld.global.f32 	%f175, [%rd104];
	fma.rn.f32 	%f176, %f172, %f173, %f175;
	add.s64 	%rd105, %rd103, %rd92;
	ld.global.f32 	%f177, [%rd105];
	mul.f32 	%f178, %f174, %f177;
	add.s64 	%rd106, %rd104, %rd92;
	ld.global.f32 	%f179, [%rd106];
	fma.rn.f32 	%f180, %f176, %f177, %f179;
	add.s64 	%rd107, %rd105, %rd92;
	ld.global.f32 	%f181, [%rd107];
	mul.f32 	%f182, %f178, %f181;
	add.s64 	%rd108, %rd106, %rd92;
	ld.global.f32 	%f183, [%rd108];
	fma.rn.f32 	%f184, %f180, %f181, %f183;
	add.s64 	%rd109, %rd107, %rd92;
	ld.global.f32 	%f185, [%rd109];
	mul.f32 	%f186, %f182, %f185;
	add.s64 	%rd110, %rd108, %rd92;
	ld.global.f32 	%f187, [%rd110];
	fma.rn.f32 	%f188, %f184, %f185, %f187;
	add.s64 	%rd111, %rd109, %rd92;
	ld.global.f32 	%f189, [%rd111];
	mul.f32 	%f190, %f186, %f189;
	add.s64 	%rd112, %rd110, %rd92;
	ld.global.f32 	%f191, [%rd112];
	fma.rn.f32 	%f192, %f188, %f189, %f191;
	add.s64 	%rd113, %rd111, %rd92;
	ld.global.f32 	%f193, [%rd113];
	mul.f32 	%f194, %f190, %f193;
	add.s64 	%rd114, %rd112, %rd92;
	ld.global.f32 	%f195, [%rd114];
	fma.rn.f32 	%f196, %f192, %f193, %f195;
	add.s64 	%rd115, %rd113, %rd92;
	ld.global.f32 	%f197, [%rd115];
	mul.f32 	%f198, %f194, %f197;
	add.s64 	%rd116, %rd114, %rd92;
	ld.global.f32 	%f199, [%rd116];
	fma.rn.f32 	%f200, %f196, %f197, %f199;
	add.s64 	%rd117, %rd115, %rd92;
	ld.global.f32 	%f201, [%rd117];
	mul.f32 	%f202, %f198, %f201;
	add.s64 	%rd118, %rd116, %rd92;
	ld.global.f32 	%f203, [%rd118];
	fma.rn.f32 	%f204, %f200, %f201, %f203;
	add.s64 	%rd119, %rd117, %rd92;
	ld.global.f32 	%f205, [%rd119];
	mul.f32 	%f206, %f202, %f205;
	add.s64 	%rd120, %rd118, %rd92;
	ld.global.f32 	%f207, [%rd120];
	fma.rn.f32 	%f208, %f204, %f205, %f207;
	add.s64 	%rd121, %rd119, %rd92;
	ld.global.f32 	%f209, [%rd121];
	mul.f32 	%f210, %f206, %f209;
	add.s64 	%rd122, %rd120, %rd92;
	ld.global.f32 	%f211, [%rd122];
	fma.rn.f32 	%f212, %f208, %f209, %f211;
	add.s64 	%rd123, %rd121, %rd92;
	ld.global.f32 	%f213, [%rd123];
	mul.f32 	%f214, %f210, %f213;
	add.s64 	%rd124, %rd122, %rd92;
	ld.global.f32 	%f215, [%rd124];
	fma.rn.f32 	%f216, %f212, %f213, %f215;
	add.s64 	%rd125, %rd123, %rd92;
	ld.global.f32 	%f217, [%rd125];
	mul.f32 	%f218, %f214, %f217;
	add.s64 	%rd126, %rd124, %rd92;
	ld.global.f32 	%f219, [%rd126];
	fma.rn.f32 	%f220, %f216, %f217, %f219;
	add.s64 	%rd127, %rd125, %rd92;
	ld.global.f32 	%f221, [%rd127];
	mul.f32 	%f222, %f218, %f221;
	add.s64 	%rd128, %rd126, %rd92;
	ld.global.f32 	%f223, [%rd128];
	fma.rn.f32 	%f224, %f220, %f221, %f223;
	add.s64 	%rd129, %rd127, %rd92;
	ld.global.f32 	%f225, [%rd129];
	mul.f32 	%f226, %f222, %f225;
	add.s64 	%rd130, %rd128, %rd92;
	ld.global.f32 	%f227, [%rd130];
	fma.rn.f32 	%f228, %f224, %f225, %f227;
	add.s64 	%rd131, %rd129, %rd92;
	ld.global.f32 	%f229, [%rd131];
	mul.f32 	%f230, %f226, %f229;
	add.s64 	%rd132, %rd130, %rd92;
	ld.global.f32 	%f231, [%rd132];
	fma.rn.f32 	%f232, %f228, %f229, %f231;
	add.s64 	%rd133, %rd131, %rd92;
	ld.global.f32 	%f233, [%rd133];
	mul.f32 	%f234, %f230, %f233;
	add.s64 	%rd134, %rd132, %rd92;
	ld.global.f32 	%f235, [%rd134];
	fma.rn.f32 	%f236, %f232, %f233, %f235;
	add.s64 	%rd135, %rd133, %rd92;
	ld.global.f32 	%f237, [%rd135];
	mul.f32 	%f238, %f234, %f237;
	add.s64 	%rd136, %rd134, %rd92;
	ld.global.f32 	%f239, [%rd136];
	fma.rn.f32 	%f240, %f236, %f237, %f239;
	add.s64 	%rd137, %rd135, %rd92;
	ld.global.f32 	%f241, [%rd137];
	mul.f32 	%f242, %f238, %f241;
	add.s64 	%rd138, %rd136, %rd92;
	ld.global.f32 	%f243, [%rd138];
	fma.rn.f32 	%f244, %f240, %f241, %f243;
	add.s64 	%rd139, %rd137, %rd92;
	ld.global.f32 	%f245, [%rd139];
	mul.f32 	%f246, %f242, %f245;
	add.s64 	%rd140, %rd138, %rd92;
	ld.global.f32 	%f247, [%rd140];
	fma.rn.f32 	%f248, %f244, %f245, %f247;
	add.s64 	%rd141, %rd139, %rd92;
	ld.global.f32 	%f249, [%rd141];
	mul.f32 	%f250, %f246, %f249;
	add.s64 	%rd142, %rd140, %rd92;
	ld.global.f32 	%f251, [%rd142];
	fma.rn.f32 	%f252, %f248, %f249, %f251;
	add.s64 	%rd143, %rd141, %rd92;
	ld.global.f32 	%f253, [%rd143];
	mul.f32 	%f254, %f250, %f253;
	add.s64 	%rd144, %rd142, %rd92;
	ld.global.f32 	%f255, [%rd144];
	fma.rn.f32 	%f256, %f252, %f253, %f255;
	add.s64 	%rd145, %rd143, %rd92;
	ld.global.f32 	%f257, [%rd145];
	mul.f32 	%f258, %f254, %f257;
	add.s64 	%rd146, %rd144, %rd92;
	ld.global.f32 	%f259, [%rd146];
	fma.rn.f32 	%f260, %f256, %f257, %f259;
	add.s64 	%rd147, %rd145, %rd92;
	ld.global.f32 	%f261, [%rd147];
	mul.f32 	%f262, %f258, %f261;
	add.s64 	%rd148, %rd146, %rd92;
	ld.global.f32 	%f263, [%rd148];
	fma.rn.f32 	%f264, %f260, %f261, %f263;
	add.s64 	%rd149, %rd147, %rd92;
	ld.global.f32 	%f265, [%rd149];
	mul.f32 	%f266, %f262, %f265;
	add.s64 	%rd150, %rd148, %rd92;
	ld.global.f32 	%f267, [%rd150];
	fma.rn.f32 	%f268, %f264, %f265, %f267;
	add.s64 	%rd151, %rd149, %rd92;
	ld.global.f32 	%f269, [%rd151];
	mul.f32 	%f270, %f266, %f269;
	add.s64 	%rd152, %rd150, %rd92;
	ld.global.f32 	%f271, [%rd152];
	fma.rn.f32 	%f272, %f268, %f269, %f271;
	add.s64 	%rd153, %rd151, %rd92;
	ld.global.f32 	%f273, [%rd153];
	mul.f32 	%f274, %f270, %f273;
	add.s64 	%rd154, %rd152, %rd92;
	ld.global.f32 	%f275, [%rd154];
	fma.rn.f32 	%f276, %f272, %f273, %f275;
	add.s64 	%rd155, %rd153, %rd92;
	st.global.f32 	[%rd155], %f274;
	add.s64 	%rd156, %rd154, %rd92;
	st.global.f32 	[%rd156], %f276;
	add.s32 	%r97, %r97, %r44;
	setp.lt.s32 	%p22, %r97, %r47;
	@%p22 bra 	$L__BB0_27;
$L__BB0_28:
	ret;

}
	// .globl	_Z17block_scan_kernelPfS_ii
.visible .entry _Z17block_scan_kernelPfS_ii(
	.param .u64 .ptr .align 1 _Z17block_scan_kernelPfS_ii_param_0,
	.param .u64 .ptr .align 1 _Z17block_scan_kernelPfS_ii_param_1,
	.param .u32 _Z17block_scan_kernelPfS_ii_param_2,
	.param .u32 _Z17block_scan_kernelPfS_ii_param_3
)
{
	.reg .pred 	%p<11>;
	.reg .b32 	%r<99>;
	.reg .b32 	%f<106>;
	.reg .b64 	%rd<62>;

	ld.param.u64 	%rd3, [_Z17block_scan_kernelPfS_ii_param_0];
	ld.param.u64 	%rd4, [_Z17block_scan_kernelPfS_ii_param_1];
	ld.param.u32 	%r54, [_Z17block_scan_kernelPfS_ii_param_2];
	cvta.to.global.u64 	%rd1, %rd4;
	cvta.to.global.u64 	%rd2, %rd3;
	mov.u32 	%r56, %tid.x;
	mov.u32 	%r57, %ctaid.x;
	mov.u32 	%r1, %ntid.x;
	mad.lo.s32 	%r84, %r57, %r1, %r56;
	setp.ge.s32 	%p1, %r84, %r54;
	@%p1 bra 	$L__BB1_16;
	ld.param.u32 	%r81, [_Z17block_scan_kernelPfS_ii_param_3];
	setp.lt.s32 	%p2, %r81, 2;
	@%p2 bra 	$L__BB1_16;
	ld.param.u32 	%r82, [_Z17block_scan_kernelPfS_ii_param_3];
	add.s32 	%r58, %r82, -1;
	add.s32 	%r59, %r82, 7;
	and.b32  	%r60, %r59, 7;
	add.s32 	%r3, %r60, -1;
	add.s32 	%r61, %r82, 3;
	and.b32  	%r4, %r61, 3;
	and.b32  	%r5, %r58, 7;
	and.b32  	%r6, %r59, 3;
	and.b32  	%r7, %r61, 1;
	and.b32  	%r62, %r58, -8;
	neg.s32 	%r8, %r62;
	mul.lo.s32 	%r9, %r54, 264;
	mul.lo.s32 	%r10, %r54, 230;
	mul.lo.s32 	%r11, %r54, 263;
	mul.lo.s32 	%r12, %r54, 296;
	mul.lo.s32 	%r13, %r54, 65;
	mov.u32 	%r63, %nctaid.x;
	mul.lo.s32 	%r14, %r1, %r63;
$L__BB1_3:
	ld.param.u32 	%r83, [_Z17block_scan_kernelPfS_ii_param_3];
	add.s32 	%r65, %r83, -2;
	setp.lt.u32 	%p3, %r65, 7;
	shl.b32 	%r66, %r54, 5;
	add.s32 	%r16, %r84, %r66;
	mov.b32 	%r97, 1;
	@%p3 bra 	$L__BB1_7;
	mad.lo.s32 	%r92, %r54, 98, %r84;
	mad.lo.s32 	%r91, %r54, 131, %r84;
	mad.lo.s32 	%r90, %r54, 164, %r84;
	mad.lo.s32 	%r89, %r54, 197, %r84;
	add.s32 	%r88, %r10, %r84;
	add.s32 	%r87, %r11, %r84;
	add.s32 	%r86, %r12, %r84;
	add.s32 	%r85, %r13, %r84;
	mov.b32 	%r94, 0;
	mov.u32 	%r93, %r16;
	mov.u32 	%r95, %r8;
$L__BB1_5:
	.pragma "nounroll";
	mul.wide.s32 	%rd5, %r85, 4;
	add.s64 	%rd6, %rd2, %rd5;
	ld.global.f32 	%f1, [%rd6];
	mul.wide.s32 	%rd7, %r93, 4;
	add.s64 	%rd8, %rd1, %rd7;
	ld.global.f32 	%f2, [%rd8];
	add.s64 	%rd9, %rd1, %rd5;
	ld.global.f32 	%f3, [%rd9];
	fma.rn.f32 	%f4, %f1, %f2, %f3;
	st.global.f32 	[%rd9], %f4;
	add.s64 	%rd10, %rd2, %rd7;
	ld.global.f32 	%f5, [%rd10];
	ld.global.f32 	%f6, [%rd6];
	mul.f32 	%f7, %f5, %f6;
	st.global.f32 	[%rd6], %f7;
	mul.wide.s32 	%rd11, %r92, 4;
	add.s64 	%rd12, %rd2, %rd11;
	ld.global.f32 	%f8, [%rd12];
	ld.global.f32 	%f9, [%rd9];
	add.s64 	%rd13, %rd1, %rd11;
	ld.global.f32 	%f10, [%rd13];
	fma.rn.f32 	%f11, %f8, %f9, %f10;
	st.global.f32 	[%rd13], %f11;
	ld.global.f32 	%f12, [%rd6];
	ld.global.f32 	%f13, [%rd12];
	mul.f32 	%f14, %f12, %f13;
	st.global.f32 	[%rd12], %f14;
	mul.wide.s32 	%rd14, %r91, 4;
	add.s64 	%rd15, %rd2, %rd14;
	ld.global.f32 	%f15, [%rd15];
	ld.global.f32 	%f16, [%rd13];
	add.s64 	%rd16, %rd1, %rd14;
	ld.global.f32 	%f17, [%rd16];
	fma.rn.f32 	%f18, %f15, %f16, %f17;
	st.global.f32 	[%rd16], %f18;
	ld.global.f32 	%f19, [%rd12];
	ld.global.f32 	%f20, [%rd15];
	mul.f32 	%f21, %f19, %f20;
	st.global.f32 	[%rd15], %f21;
	mul.wide.s32 	%rd17, %r90, 4;
	add.s64 	%rd18, %rd2, %rd17;
	ld.global.f32 	%f22, [%rd18];
	ld.global.f32 	%f23, [%rd16];
	add.s64 	%rd19, %rd1, %rd17;
	ld.global.f32 	%f24, [%rd19];
	fma.rn.f32 	%f25, %f22, %f23, %f24;
	st.global.f32 	[%rd19], %f25;
	ld.global.f32 	%f26, [%rd15];
	ld.global.f32 	%f27, [%rd18];
	mul.f32 	%f28, %f26, %f27;
	st.global.f32 	[%rd18], %f28;
	mul.wide.s32 	%rd20, %r89, 4;
	add.s64 	%rd21, %rd2, %rd20;
	ld.global.f32 	%f29, [%rd21];
	ld.global.f32 	%f30, [%rd19];
	add.s64 	%rd22, %rd1, %rd20;
	ld.global.f32 	%f31, [%rd22];
	fma.rn.f32 	%f32, %f29, %f30, %f31;
	st.global.f32 	[%rd22], %f32;
	ld.global.f32 	%f33, [%rd18];
	ld.global.f32 	%f34, [%rd21];
	mul.f32 	%f35, %f33, %f34;
	st.global.f32 	[%rd21], %f35;
	mul.wide.s32 	%rd23, %r88, 4;
	add.s64 	%rd24, %rd2, %rd23;
	ld.global.f32 	%f36, [%rd24];
	ld.global.f32 	%f37, [%rd22];
	add.s64 	%rd25, %rd1, %rd23;
	ld.global.f32 	%f38, [%rd25];
	fma.rn.f32 	%f39, %f36, %f37, %f38;
	st.global.f32 	[%rd25], %f39;
	ld.global.f32 	%f40, [%rd21];
	ld.global.f32 	%f41, [%rd24];
	mul.f32 	%f42, %f40, %f41;
	st.global.f32 	[%rd24], %f42;
	mul.wide.s32 	%rd26, %r87, 4;
	add.s64 	%rd27, %rd2, %rd26;
	ld.global.f32 	%f43, [%rd27];
	ld.global.f32 	%f44, [%rd25];
	add.s64 	%rd28, %rd1, %rd26;
	ld.global.f32 	%f45, [%rd28];
	fma.rn.f32 	%f46, %f43, %f44, %f45;
	st.global.f32 	[%rd28], %f46;
	ld.global.f32 	%f47, [%rd24];
	ld.global.f32 	%f48, [%rd27];
	mul.f32 	%f49, %f47, %f48;
	st.global.f32 	[%rd27], %f49;
	mul.wide.s32 	%rd29, %r86, 4;
	add.s64 	%rd30, %rd2, %rd29;
	ld.global.f32 	%f50, [%rd30];
	ld.global.f32 	%f51, [%rd28];
	add.s64 	%rd31, %rd1, %rd29;
	ld.global.f32 	%f52, [%rd31];
	fma.rn.f32 	%f53, %f50, %f51, %f52;
	st.global.f32 	[%rd31], %f53;
	ld.global.f32 	%f54, [%rd27];
	ld.global.f32 	%f55, [%rd30];
	mul.f32 	%f56, %f54, %f55;
	st.global.f32 	[%rd30], %f56;
	add.s32 	%r95, %r95, 8;
	add.s32 	%r94, %r94, 8;
	add.s32 	%r93, %r93, %r9;
	add.s32 	%r92, %r92, %r9;
	add.s32 	%r91, %r91, %r9;
	add.s32 	%r90, %r90, %r9;
	add.s32 	%r89, %r89, %r9;
	add.s32 	%r88, %r88, %r9;
	add.s32 	%r87, %r87, %r9;
	add.s32 	%r86, %r86, %r9;
	add.s32 	%r85, %r85, %r9;
	setp.ne.s32 	%p4, %r95, 0;
	@%p4 bra 	$L__BB1_5;
	add.s32 	%r97, %r94, 1;
$L__BB1_7:
	setp.eq.s32 	%p5, %r5, 0;
	@%p5 bra 	$L__BB1_15;
	setp.lt.u32 	%p6, %r3, 3;
	@%p6 bra 	$L__BB1_10;
	mul.lo.s32 	%r68, %r54, 33;
	mad.lo.s32 	%r69, %r68, %r97, %r16;
	mad.lo.s32 	%r70, %r54, -33, %r69;
	mul.wide.s32 	%rd32, %r69, 4;
	add.s64 	%rd33, %rd2, %rd32;
	ld.global.f32 	%f57, [%rd33];
	mul.wide.s32 	%rd34, %r70, 4;
	add.s64 	%rd35, %rd1, %rd34;
	ld.global.f32 	%f58, [%rd35];
	add.s64 	%rd36, %rd1, %rd32;
	ld.global.f32 	%f59, [%rd36];
	fma.rn.f32 	%f60, %f57, %f58, %f59;
	st.global.f32 	[%rd36], %f60;
	add.s64 	%rd37, %rd2, %rd34;
	ld.global.f32 	%f61, [%rd37];
	ld.global.f32 	%f62, [%rd33];
	mul.f32 	%f63, %f61, %f62;
	st.global.f32 	[%rd33], %f63;
	mad.lo.s32 	%r71, %r54, 66, %r70;
	mul.wide.s32 	%rd38, %r71, 4;
	add.s64 	%rd39, %rd2, %rd38;
	ld.global.f32 	%f64, [%rd39];
	ld.global.f32 	%f65, [%rd36];
	add.s64 	%rd40, %rd1, %rd38;
	ld.global.f32 	%f66, [%rd40];
	fma.rn.f32 	%f67, %f64, %f65, %f66;
	st.global.f32 	[%rd40], %f67;
	ld.global.f32 	%f68, [%rd33];
	ld.global.f32 	%f69, [%rd39];
	mul.f32 	%f70, %f68, %f69;
	st.global.f32 	[%rd39], %f70;
	add.s32 	%r72, %r71, %r68;
	mul.wide.s32 	%rd41, %r72, 4;
	add.s64 	%rd42, %rd2, %rd41;
	ld.global.f32 	%f71, [%rd42];
	ld.global.f32 	%f72, [%rd40];
	add.s64 	%rd43, %rd1, %rd41;
	ld.global.f32 	%f73, [%rd43];
	fma.rn.f32 	%f74, %f71, %f72, %f73;
	st.global.f32 	[%rd43], %f74;
	ld.global.f32 	%f75, [%rd39];
	ld.global.f32 	%f76, [%rd42];
	mul.f32 	%f77, %f75, %f76;
	st.global.f32 	[%rd42], %f77;
	add.s32 	%r73, %r72, %r68;
	mul.wide.s32 	%rd44, %r73, 4;
	add.s64 	%rd45, %rd2, %rd44;
	ld.global.f32 	%f78, [%rd45];
	ld.global.f32 	%f79, [%rd43];
	add.s64 	%rd46, %rd1, %rd44;
	ld.global.f32 	%f80, [%rd46];
	fma.rn.f32 	%f81, %f78, %f79, %f80;
	st.global.f32 	[%rd46], %f81;
	ld.global.f32 	%f82, [%rd42];
	ld.global.f32 	%f83, [%rd45];
	mul.f32 	%f84, %f82, %f83;
	st.global.f32 	[%rd45], %f84;
	add.s32 	%r97, %r97, 4;
$L__BB1_10:
	setp.eq.s32 	%p7, %r6, 0;
	@%p7 bra 	$L__BB1_15;
	setp.eq.s32 	%p8, %r4, 1;
	@%p8 bra 	$L__BB1_13;
	mul.lo.s32 	%r74, %r97, %r54;
	mad.lo.s32 	%r75, %r74, 33, %r16;
	mad.lo.s32 	%r76, %r54, -33, %r75;
	mul.wide.s32 	%rd47, %r75, 4;
	add.s64 	%rd48, %rd2, %rd47;
	ld.global.f32 	%f85, [%rd48];
	mul.wide.s32 	%rd49, %r76, 4;
	add.s64 	%rd50, %rd1, %rd49;
	ld.global.f32 	%f86, [%rd50];
	add.s64 	%rd51, %rd1, %rd47;
	ld.global.f32 	%f87, [%rd51];
	fma.rn.f32 	%f88, %f85, %f86, %f87;
	st.global.f32 	[%rd51], %f88;
	add.s64 	%rd52, %rd2, %rd49;
	ld.global.f32 	%f89, [%rd52];
	ld.global.f32 	%f90, [%rd48];
	mul.f32 	%f91, %f89, %f90;
	st.global.f32 	[%rd48], %f91;
	mad.lo.s32 	%r77, %r54, 66, %r76;
	mul.wide.s32 	%rd53, %r77, 4;
	add.s64 	%rd54, %rd2, %rd53;
	ld.global.f32 	%f92, [%rd54];
	ld.global.f32 	%f93, [%rd51];
	add.s64 	%rd55, %rd1, %rd53;
	ld.global.f32 	%f94, [%rd55];
	fma.rn.f32 	%f95, %f92, %f93, %f94;
	st.global.f32 	[%rd55], %f95;
	ld.global.f32 	%f96, [%rd48];
	ld.global.f32 	%f97, [%rd54];
	mul.f32 	%f98, %f96, %f97;
	st.global.f32 	[%rd54], %f98;
	add.s32 	%r97, %r97, 2;
$L__BB1_13:
	setp.eq.s32 	%p9, %r7, 0;
	@%p9 bra 	$L__BB1_15;
	mul.lo.s32 	%r78, %r97, %r54;
	mad.lo.s32 	%r79, %r78, 33, %r16;
	mad.lo.s32 	%r80, %r54, -33, %r79;
	mul.wide.s32 	%rd56, %r79, 4;
	add.s64 	%rd57, %rd2, %rd56;
	ld.global.f32 	%f99, [%rd57];
	mul.wide.s32 	%rd58, %r80, 4;
	add.s64 	%rd59, %rd1, %rd58;
	ld.global.f32 	%f100, [%rd59];
	add.s64 	%rd60, %rd1, %rd56;
	ld.global.f32 	%f101, [%rd60];
	fma.rn.f32 	%f102, %f99, %f100, %f101;
	st.global.f32 	[%rd60], %f102;
	add.s64 	%rd61, %rd2, %rd58;
	ld.global.f32 	%f103, [%rd61];
	ld.global.f32 	%f104, [%rd57];
	mul.f32 	%f105, %f103, %f104;
	st.global.f32 	[%rd57], %f105;
$L__BB1_15:
	add.s32 	%r84, %r84, %r14;
	setp.lt.s32 	%p10, %r84, %r54;
	@%p10 bra 	$L__BB1_3;
$L__BB1_16:
	ret;

}
	// .globl	_Z16warp_scan_kernelPfS_S_S_S_S_ii
.visible .entry _Z16warp_scan_kernelPfS_S_S_S_S_ii(
	.param .u64 .ptr .align 1 _Z16warp_scan_kernelPfS_S_S_S_S_ii_param_0,
	.param .u64 .ptr .align 1 _Z16warp_scan_kernelPfS_S_S_S_S_ii_param_1,
	.param .u64 .ptr .align 1 _Z16warp_scan_kernelPfS_S_S_S_S_ii_param_2,
	.param .u64 .ptr .align 1 _Z16warp_scan_kernelPfS_S_S_S_S_ii_param_3,
	.param .u64 .ptr .align 1 _Z16warp_scan_kernelPfS_S_S_S_S_ii_param_4,
	.param .u64 .ptr .align 1 _Z16warp_scan_kernelPfS_S_S_S_S_ii_param_5,
	.param .u32 _Z16warp_scan_kernelPfS_S_S_S_S_ii_param_6,
	.param .u32 _Z16warp_scan_kernelPfS_S_S_S_S_ii_param_7
)
{
	.reg .pred 	%p<27>;
	.reg .b32 	%r<121>;
	.reg .b32 	%f<87>;
	.reg .b64 	%rd<89>;

	ld.param.u64 	%rd21, [_Z16warp_scan_kernelPfS_S_S_S_S_ii_param_0];
	ld.param.u64 	%rd22, [_Z16warp_scan_kernelPfS_S_S_S_S_ii_param_1];
	ld.param.u64 	%rd23, [_Z16warp_scan_kernelPfS_S_S_S_S_ii_param_3];
	ld.param.u64 	%rd24, [_Z16warp_scan_kernelPfS_S_S_S_S_ii_param_4];
	ld.param.u64 	%rd25, [_Z16warp_scan_kernelPfS_S_S_S_S_ii_param_5];
	ld.param.u32 	%r59, [_Z16warp_scan_kernelPfS_S_S_S_S_ii_param_6];
	cvta.to.global.u64 	%rd1, %rd24;
	cvta.to.global.u64 	%rd2, %rd23;
	cvta.to.global.u64 	%rd3, %rd22;
	cvta.to.global.u64 	%rd4, %rd21;
	cvta.to.global.u64 	%rd5, %rd25;
	mov.u32 	%r1, %tid.x;
	and.b32  	%r114, %r1, 31;
	setp.ge.s32 	%p2, %r1, %r59;
	@%p2 bra 	$L__BB2_7;
	mov.u32 	%r4, %ctaid.x;
	mul.lo.s32 	%r61, %r4, %r59;
	mul.lo.s32 	%r5, %r61, 33;
	mul.wide.s32 	%rd37, %r59, 4;
	mov.u32 	%r108, %r1;
$L__BB2_2:
	add.s32 	%r7, %r108, %r5;
	mov.b32 	%r109, 0;
$L__BB2_3:
	or.b32  	%r63, %r109, %r4;
	setp.eq.s32 	%p3, %r63, 0;
	@%p3 bra 	$L__BB2_5;
	mul.lo.s32 	%r64, %r109, %r59;
	add.s32 	%r65, %r7, %r64;
	sub.s32 	%r66, %r64, %r59;
	add.s32 	%r67, %r7, %r66;
	mul.wide.s32 	%rd26, %r65, 4;
	add.s64 	%rd27, %rd1, %rd26;
	ld.global.f32 	%f18, [%rd27];
	mul.wide.s32 	%rd28, %r67, 4;
	add.s64 	%rd29, %rd5, %rd28;
	ld.global.f32 	%f19, [%rd29];
	add.s64 	%rd31, %rd29, %rd37;
	ld.global.f32 	%f20, [%rd31];
	fma.rn.f32 	%f21, %f18, %f19, %f20;
	st.global.f32 	[%rd31], %f21;
	add.s64 	%rd32, %rd1, %rd28;
	ld.global.f32 	%f22, [%rd32];
	ld.global.f32 	%f23, [%rd27];
	mul.f32 	%f24, %f22, %f23;
	st.global.f32 	[%rd27], %f24;
$L__BB2_5:
	mul.lo.s32 	%r68, %r109, %r59;
	add.s32 	%r69, %r68, %r59;
	add.s32 	%r70, %r7, %r69;
	add.s32 	%r71, %r7, %r68;
	mul.wide.s32 	%rd33, %r70, 4;
	add.s64 	%rd34, %rd1, %rd33;
	ld.global.f32 	%f25, [%rd34];
	mul.wide.s32 	%rd35, %r71, 4;
	add.s64 	%rd36, %rd5, %rd35;
	ld.global.f32 	%f26, [%rd36];
	add.s64 	%rd38, %rd36, %rd37;
	ld.global.f32 	%f27, [%rd38];
	fma.rn.f32 	%f28, %f25, %f26, %f27;
	st.global.f32 	[%rd38], %f28;
	add.s64 	%rd39, %rd1, %rd35;
	ld.global.f32 	%f29, [%rd39];
	ld.global.f32 	%f30, [%rd34];
	mul.f32 	%f31, %f29, %f30;
	st.global.f32 	[%rd34], %f31;
	add.s64 	%rd40, %rd34, %rd37;
	ld.global.f32 	%f32, [%rd40];
	ld.global.f32 	%f33, [%rd38];
	add.s64 	%rd41, %rd38, %rd37;
	ld.global.f32 	%f34, [%rd41];
	fma.rn.f32 	%f35, %f32, %f33, %f34;
	st.global.f32 	[%rd41], %f35;
	ld.global.f32 	%f36, [%rd34];
	ld.global.f32 	%f37, [%rd40];
	mul.f32 	%f38, %f36, %f37;
	st.global.f32 	[%rd40], %f38;
	add.s64 	%rd42, %rd40, %rd37;
	ld.global.f32 	%f39, [%rd42];
	ld.global.f32 	%f40, [%rd41];
	add.s64 	%rd43, %rd41, %rd37;
	ld.global.f32 	%f41, [%rd43];
	fma.rn.f32 	%f42, %f39, %f40, %f41;
	st.global.f32 	[%rd43], %f42;
	ld.global.f32 	%f43, [%rd40];
	ld.global.f32 	%f44, [%rd42];
	mul.f32 	%f45, %f43, %f44;
	st.global.f32 	[%rd42], %f45;
	add.s32 	%r109, %r109, 4;
	setp.ne.s32 	%p4, %r109, 32;
	@%p4 bra 	$L__BB2_3;
	mov.u32 	%r72, %ntid.x;
	add.s32 	%r108, %r108, %r72;
	setp.lt.s32 	%p5, %r108, %r59;
	@%p5 bra 	$L__BB2_2;
$L__BB2_7:
	ld.param.u32 	%r107, [_Z16warp_scan_kernelPfS_S_S_S_S_ii_param_7];
	bar.sync 	0;
	mov.u32 	%r11, %ctaid.x;
	mov.u32 	%r73, %nctaid.x;
	add.s32 	%r74, %r73, %r107;
	add.s32 	%r75, %r74, -1;
	div.s32 	%r12, %r75, %r73;
	div.s32 	%r13, %r107, %r73;
	mul.lo.s32 	%r76, %r13, %r73;
	sub.s32 	%r14, %r107, %r76;
	setp.ge.s32 	%p6, %r11, %r14;
	@%p6 bra 	$L__BB2_9;
	mul.lo.s32 	%r111, %r12, %r11;
	add.s32 	%r110, %r111, %r12;
	bra.uni 	$L__BB2_10;
$L__BB2_9:
	mul.lo.s32 	%r77, %r14, %r12;
	sub.s32 	%r78, %r11, %r14;
	mad.lo.s32 	%r111, %r78, %r13, %r77;
	add.s32 	%r110, %r111, %r13;
$L__BB2_10:
	sub.s32 	%r21, %r110, %r111;
	add.s32 	%r79, %r21, 31;
	shr.s32 	%r80, %r79, 31;
	shr.u32 	%r81, %r80, 27;
	add.s32 	%r82, %r79, %r81;
	shr.s32 	%r22, %r82, 5;
	shr.s32 	%r83, %r21, 31;
	shr.u32 	%r84, %r83, 27;
	add.s32 	%r85, %r21, %r84;
	and.b32  	%r86, %r85, -32;
	sub.s32 	%r23, %r21, %r86;
	shr.u32 	%r24, %r1, 5;
	setp.ge.s32 	%p7, %r24, %r23;
	@%p7 bra 	$L__BB2_12;
	mul.lo.s32 	%r113, %r22, %r24;
	add.s32 	%r112, %r113, %r22;
	bra.uni 	$L__BB2_13;
$L__BB2_12:
	shr.s32 	%r90, %r85, 5;
	sub.s32 	%r91, %r24, %r23;
	mul.lo.s32 	%r92, %r91, %r90;
	mad.lo.s32 	%r113, %r22, %r23, %r92;
	add.s32 	%r112, %r113, %r90;
$L__BB2_13:
	add.s32 	%r31, %r113, %r111;
	add.s32 	%r32, %r112, %r111;
	setp.ge.s32 	%p8, %r114, %r59;
	@%p8 bra 	$L__BB2_39;
	ld.param.u64 	%rd87, [_Z16warp_scan_kernelPfS_S_S_S_S_ii_param_2];
	setp.eq.s32 	%p9, %r11, 0;
	setp.lt.u32 	%p10, %r1, 32;
	and.pred  	%p1, %p9, %p10;
	mad.lo.s32 	%r94, %r11, 33, %r24;
	add.s32 	%r95, %r94, -1;
	mul.lo.s32 	%r33, %r95, %r59;
	setp.ne.s64 	%p11, %rd87, 0;
	@%p11 bra 	$L__BB2_27;
	add.s32 	%r34, %r31, 1;
	max.s32 	%r102, %r34, %r32;
	sub.s32 	%r103, %r102, %r31;
	and.b32  	%r35, %r103, 3;
	sub.s32 	%r104, %r113, %r102;
	add.s32 	%r36, %r104, %r111;
	shl.b32 	%r37, %r59, 2;
	mul.wide.s32 	%rd77, %r59, 4;
$L__BB2_16:
	mov.f32 	%f83, 0f00000000;
	@%p1 bra 	$L__BB2_18;
	add.s32 	%r105, %r114, %r33;
	mul.wide.u32 	%rd67, %r105, 4;
	add.s64 	%rd68, %rd5, %rd67;
	ld.global.f32 	%f83, [%rd68];
$L__BB2_18:
	setp.lt.s32 	%p20, %r113, %r112;
	@%p20 bra 	$L__BB2_19;
	bra.uni 	$L__BB2_26;
$L__BB2_19:
	setp.eq.s32 	%p21, %r35, 0;
	mov.u32 	%r117, %r31;
	@%p21 bra 	$L__BB2_23;
	setp.eq.s32 	%p22, %r35, 1;
	mad.lo.s32 	%r106, %r31, %r59, %r114;
	mul.wide.s32 	%rd69, %r106, 4;
	add.s64 	%rd6, %rd4, %rd69;
	ld.global.f32 	%f64, [%rd6];
	add.s64 	%rd7, %rd3, %rd69;
	ld.global.f32 	%f65, [%rd7];
	fma.rn.f32 	%f83, %f83, %f64, %f65;
	add.s64 	%rd8, %rd2, %rd69;
	st.global.f32 	[%rd8], %f83;
	mov.u32 	%r117, %r34;
	@%p22 bra 	$L__BB2_23;
	add.s32 	%r117, %r31, 2;
	setp.eq.s32 	%p23, %r35, 2;
	mul.wide.s32 	%rd9, %r59, 4;
	add.s64 	%rd10, %rd6, %rd9;
	ld.global.f32 	%f66, [%rd10];
	add.s64 	%rd11, %rd7, %rd9;
	ld.global.f32 	%f67, [%rd11];
	fma.rn.f32 	%f83, %f83, %f66, %f67;
	add.s64 	%rd12, %rd8, %rd9;
	st.global.f32 	[%rd12], %f83;
	@%p23 bra 	$L__BB2_23;
	add.s32 	%r117, %r31, 3;
	add.s64 	%rd70, %rd10, %rd9;
	ld.global.f32 	%f68, [%rd70];
	add.s64 	%rd71, %rd11, %rd9;
	ld.global.f32 	%f69, [%rd71];
	fma.rn.f32 	%f83, %f83, %f68, %f69;
	add.s64 	%rd72, %rd12, %rd9;
	st.global.f32 	[%rd72], %f83;
$L__BB2_23:
	setp.gt.u32 	%p24, %r36, -4;
	@%p24 bra 	$L__BB2_26;
	mad.lo.s32 	%r115, %r59, %r117, %r114;
$L__BB2_25:
	mul.wide.s32 	%rd73, %r115, 4;
	add.s64 	%rd74, %rd4, %rd73;
	ld.global.f32 	%f70, [%rd74];
	add.s64 	%rd75, %rd3, %rd73;
	ld.global.f32 	%f71, [%rd75];
	fma.rn.f32 	%f72, %f83, %f70, %f71;
	add.s64 	%rd76, %rd2, %rd73;
	st.global.f32 	[%rd76], %f72;
	add.s64 	%rd78, %rd74, %rd77;
	ld.global.f32 	%f73, [%rd78];
	add.s64 	%rd79, %rd75, %rd77;
	ld.global.f32 	%f74, [%rd79];
	fma.rn.f32 	%f75, %f72, %f73, %f74;
	add.s64 	%rd80, %rd76, %rd77;
	st.global.f32 	[%rd80], %f75;
	add.s64 	%rd81, %rd78, %rd77;
	ld.global.f32 	%f76, [%rd81];
	add.s64 	%rd82, %rd79, %rd77;
	ld.global.f32 	%f77, [%rd82];
	fma.rn.f32 	%f78, %f75, %f76, %f77;
	add.s64 	%rd83, %rd80, %rd77;
	st.global.f32 	[%rd83], %f78;
	add.s64 	%rd84, %rd81, %rd77;
	ld.global.f32 	%f79, [%rd84];
	add.s64 	%rd85, %rd82, %rd77;
	ld.global.f32 	%f80, [%rd85];
	fma.rn.f32 	%f83, %f78, %f79, %f80;
	add.s64 	%rd86, %rd83, %rd77;
	st.global.f32 	[%rd86], %f83;
	add.s32 	%r117, %r117, 4;
	add.s32 	%r115, %r115, %r37;
	setp.lt.s32 	%p25, %r117, %r32;
	@%p25 bra 	$L__BB2_25;
$L__BB2_26:
	add.s32 	%r114, %r114, 32;
	setp.lt.s32 	%p26, %r114, %r59;
	@%p26 bra 	$L__BB2_16;
	bra.uni 	$L__BB2_39;
$L__BB2_27:
	add.s32 	%r48, %r31, 1;
	max.s32 	%r96, %r48, %r32;
	sub.s32 	%r97, %r96, %r31;
	and.b32  	%r49, %r97, 3;
	mul.lo.s32 	%r50, %r31, %r59;
	sub.s32 	%r98, %r113, %r96;
	add.s32 	%r51, %r98, %r111;
	not.pred 	%p12, %p1;
	mul.wide.s32 	%rd57, %r59, 4;
$L__BB2_28:
	@%p12 bra 	$L__BB2_30;
	ld.param.u64 	%rd88, [_Z16warp_scan_kernelPfS_S_S_S_S_ii_param_2];
	cvta.to.global.u64 	%rd46, %rd88;
	mul.wide.u32 	%rd47, %r114, 4;
	add.s64 	%rd48, %rd46, %rd47;
	ld.global.f32 	%f85, [%rd48];
	bra.uni 	$L__BB2_31;
$L__BB2_30:
	add.s32 	%r99, %r114, %r33;
	mul.wide.u32 	%rd44, %r99, 4;
	add.s64 	%rd45, %rd5, %rd44;
	ld.global.f32 	%f85, [%rd45];
$L__BB2_31:
	setp.ge.s32 	%p13, %r113, %r112;
	@%p13 bra 	$L__BB2_38;
	setp.eq.s32 	%p14, %r49, 0;
	mov.u32 	%r119, %r31;
	@%p14 bra 	$L__BB2_36;
	setp.eq.s32 	%p15, %r49, 1;
	add.s32 	%r100, %r50, %r114;
	mul.wide.s32 	%rd49, %r100, 4;
	add.s64 	%rd13, %rd4, %rd49;
	ld.global.f32 	%f46, [%rd13];
	add.s64 	%rd14, %rd3, %rd49;
	ld.global.f32 	%f47, [%rd14];
	fma.rn.f32 	%f85, %f85, %f46, %f47;
	add.s64 	%rd15, %rd2, %rd49;
	st.global.f32 	[%rd15], %f85;
	mov.u32 	%r119, %r48;
	@%p15 bra 	$L__BB2_36;
	add.s32 	%r119, %r31, 2;
	setp.eq.s32 	%p16, %r49, 2;
	mul.wide.s32 	%rd16, %r59, 4;
	add.s64 	%rd17, %rd13, %rd16;
	ld.global.f32 	%f48, [%rd17];
	add.s64 	%rd18, %rd14, %rd16;
	ld.global.f32 	%f49, [%rd18];
	fma.rn.f32 	%f85, %f85, %f48, %f49;
	add.s64 	%rd19, %rd15, %rd16;
	st.global.f32 	[%rd19], %f85;
	@%p16 bra 	$L__BB2_36;
	add.s32 	%r119, %r31, 3;
	add.s64 	%rd50, %rd17, %rd16;
	ld.global.f32 	%f50, [%rd50];
	add.s64 	%rd51, %rd18, %rd16;
	ld.global.f32 	%f51, [%rd51];
	fma.rn.f32 	%f85, %f85, %f50, %f51;
	add.s64 	%rd52, %rd19, %rd16;
	st.global.f32 	[%rd52], %f85;
$L__BB2_36:
	setp.gt.u32 	%p17, %r51, -4;
	@%p17 bra 	$L__BB2_38;
$L__BB2_37:
	mad.lo.s32 	%r101, %r119, %r59, %r114;
	mul.wide.s32 	%rd53, %r101, 4;
	add.s64 	%rd54, %rd4, %rd53;
	ld.global.f32 	%f52, [%rd54];
	add.s64 	%rd55, %rd3, %rd53;
	ld.global.f32 	%f53, [%rd55];
	fma.rn.f32 	%f54, %f85, %f52, %f53;
	add.s64 	%rd56, %rd2, %rd53;
	st.global.f32 	[%rd56], %f54;
	add.s64 	%rd58, %rd54, %rd57;
	ld.global.f32 	%f55, [%rd58];
	add.s64 	%rd59, %rd55, %rd57;
	ld.global.f32 	%f56, [%rd59];
	fma.rn.f32 	%f57, %f54, %f55, %f56;
	add.s64 	%rd60, %rd56, %rd57;
	st.global.f32 	[%rd60], %f57;
	add.s64 	%rd61, %rd58, %rd57;
	ld.global.f32 	%f58, [%rd61];
	add.s64 	%rd62, %rd59, %rd57;
	ld.global.f32 	%f59, [%rd62];
	fma.rn.f32 	%f60, %f57, %f58, %f59;
	add.s64 	%rd63, %rd60, %rd57;
	st.global.f32 	[%rd63], %f60;
	add.s64 	%rd64, %rd61, %rd57;
	ld.global.f32 	%f61, [%rd64];
	add.s64 	%rd65, %rd62, %rd57;
	ld.global.f32 	%f62, [%rd65];
	fma.rn.f32 	%f85, %f60, %f61, %f62;
	add.s64 	%rd66, %rd63, %rd57;
	st.global.f32 	[%rd66], %f85;
	add.s32 	%r119, %r119, 4;
	setp.lt.s32 	%p18, %r119, %r32;
	@%p18 bra 	$L__BB2_37;
$L__BB2_38:
	add.s32 	%r114, %r114, 32;
	setp.lt.s32 	%p19, %r114, %r59;
	@%p19 bra 	$L__BB2_28;
$L__BB2_39:
	ret;

}
	// .globl	_Z24serial_linear_recurrencePfS_S_S_ii
.visible .entry _Z24serial_linear_recurrencePfS_S_S_ii(
	.param .u64 .ptr .align 1 _Z24serial_linear_recurrencePfS_S_S_ii_param_0,
	.param .u64 .ptr .align 1 _Z24serial_linear_recurrencePfS_S_S_ii_param_1,
	.param .u64 .ptr .align 1 _Z24serial_linear_recurrencePfS_S_S_ii_param_2,
	.param .u64 .ptr .align 1 _Z24serial_linear_recurrencePfS_S_S_ii_param_3,
	.param .u32 _Z24serial_linear_recurrencePfS_S_S_ii_param_4,
	.param .u32 _Z24serial_linear_recurrencePfS_S_S_ii_param_5
)
{
	.reg .pred 	%p<11>;
	.reg .b32 	%r<37>;
	.reg .b32 	%f<55>;
	.reg .b64 	%rd<63>;

	ld.param.u64 	%rd6, [_Z24serial_linear_recurrencePfS_S_S_ii_param_0];
	ld.param.u64 	%rd7, [_Z24serial_linear_recurrencePfS_S_S_ii_param_1];
	ld.param.u64 	%rd5, [_Z24serial_linear_recurrencePfS_S_S_ii_param_2];
	ld.param.u64 	%rd8, [_Z24serial_linear_recurrencePfS_S_S_ii_param_3];
	ld.param.u32 	%r22, [_Z24serial_linear_recurrencePfS_S_S_ii_param_4];
	ld.param.u32 	%r23, [_Z24serial_linear_recurrencePfS_S_S_ii_param_5];
	cvta.to.global.u64 	%rd1, %rd8;
	cvta.to.global.u64 	%rd2, %rd7;
	cvta.to.global.u64 	%rd3, %rd6;
	mov.u32 	%r24, %tid.x;
	mov.u32 	%r25, %ctaid.x;
	mov.u32 	%r1, %ntid.x;
	mad.lo.s32 	%r31, %r25, %r1, %r24;
	setp.ge.s32 	%p1, %r31, %r22;
	@%p1 bra 	$L__BB3_15;
	setp.lt.s32 	%p2, %r23, 1;
	@%p2 bra 	$L__BB3_15;
	and.b32  	%r3, %r23, 7;
	add.s32 	%r4, %r3, -1;
	and.b32  	%r5, %r23, 3;
	and.b32  	%r6, %r23, 2147483640;
	and.b32  	%r7, %r23, 1;
	neg.s32 	%r8, %r6;
	shl.b32 	%r9, %r22, 3;
	cvta.to.global.u64 	%rd4, %rd5;
	mov.u32 	%r26, %nctaid.x;
	mul.lo.s32 	%r10, %r1, %r26;
	mul.wide.s32 	%rd55, %r22, 4;
$L__BB3_3:
	setp.lt.u32 	%p3, %r23, 8;
	mul.wide.s32 	%rd9, %r31, 4;
	add.s64 	%rd10, %rd4, %rd9;
	ld.global.f32 	%f52, [%rd10];
	mov.b32 	%r35, 0;
	@%p3 bra 	$L__BB3_6;
	mov.u32 	%r32, %r31;
	mov.u32 	%r33, %r8;
$L__BB3_5:
	.pragma "nounroll";
	mul.wide.s32 	%rd11, %r32, 4;
	add.s64 	%rd12, %rd3, %rd11;
	ld.global.f32 	%f9, [%rd12];
	add.s64 	%rd13, %rd2, %rd11;
	ld.global.f32 	%f10, [%rd13];
	fma.rn.f32 	%f11, %f52, %f9, %f10;
	add.s64 	%rd14, %rd1, %rd11;
	st.global.f32 	[%rd14], %f11;
	mul.wide.s32 	%rd15, %r22, 4;
	add.s64 	%rd16, %rd12, %rd15;
	ld.global.f32 	%f12, [%rd16];
	add.s64 	%rd17, %rd13, %rd15;
	ld.global.f32 	%f13, [%rd17];
	fma.rn.f32 	%f14, %f11, %f12, %f13;
	add.s64 	%rd18, %rd14, %rd15;
	st.global.f32 	[%rd18], %f14;
	add.s64 	%rd19, %rd16, %rd15;
	ld.global.f32 	%f15, [%rd19];
	add.s64 	%rd20, %rd17, %rd15;
	ld.global.f32 	%f16, [%rd20];
	fma.rn.f32 	%f17, %f14, %f15, %f16;
	add.s64 	%rd21, %rd18, %rd15;
	st.global.f32 	[%rd21], %f17;
	add.s64 	%rd22, %rd19, %rd15;
	ld.global.f32 	%f18, [%rd22];
	add.s64 	%rd23, %rd20, %rd15;
	ld.global.f32 	%f19, [%rd23];
	fma.rn.f32 	%f20, %f17, %f18, %f19;
	add.s64 	%rd24, %rd21, %rd15;
	st.global.f32 	[%rd24], %f20;
	add.s64 	%rd25, %rd22, %rd15;
	ld.global.f32 	%f21, [%rd25];
	add.s64 	%rd26, %rd23, %rd15;
	ld.global.f32 	%f22, [%rd26];
	fma.rn.f32 	%f23, %f20, %f21, %f22;
	add.s64 	%rd27, %rd24, %rd15;
	st.global.f32 	[%rd27], %f23;
	add.s64 	%rd28, %rd25, %rd15;
	ld.global.f32 	%f24, [%rd28];
	add.s64 	%rd29, %rd26, %rd15;
	ld.global.f32 	%f25, [%rd29];
	fma.rn.f32 	%f26, %f23, %f24, %f25;
	add.s64 	%rd30, %rd27, %rd15;
	st.global.f32 	[%rd30], %f26;
	add.s64 	%rd31, %rd28, %rd15;
	ld.global.f32 	%f27, [%rd31];
	add.s64 	%rd32, %rd29, %rd15;
	ld.global.f32 	%f28, [%rd32];
	fma.rn.f32 	%f29, %f26, %f27, %f28;
	add.s64 	%rd33, %rd30, %rd15;
	st.global.f32 	[%rd33], %f29;
	add.s64 	%rd34, %rd31, %rd15;
	ld.global.f32 	%f30, [%rd34];
	add.s64 	%rd35, %rd32, %rd15;
	ld.global.f32 	%f31, [%rd35];
	fma.rn.f32 	%f52, %f29, %f30, %f31;
	add.s64 	%rd36, %rd33, %rd15;
	st.global.f32 	[%rd36], %f52;
	add.s32 	%r33, %r33, 8;
	add.s32 	%r32, %r32, %r9;
	setp.ne.s32 	%p4, %r33, 0;
	mov.u32 	%r35, %r6;
	@%p4 bra 	$L__BB3_5;
$L__BB3_6:
	setp.eq.s32 	%p5, %r3, 0;
	@%p5 bra 	$L__BB3_14;
	setp.lt.u32 	%p6, %r4, 3;
	@%p6 bra 	$L__BB3_9;
	mad.lo.s32 	%r28, %r35, %r22, %r31;
	mul.wide.s32 	%rd37, %r28, 4;
	add.s64 	%rd38, %rd3, %rd37;
	ld.global.f32 	%f32, [%rd38];
	add.s64 	%rd39, %rd2, %rd37;
	ld.global.f32 	%f33, [%rd39];
	fma.rn.f32 	%f34, %f52, %f32, %f33;
	add.s64 	%rd40, %rd1, %rd37;
	st.global.f32 	[%rd40], %f34;
	mul.wide.s32 	%rd41, %r22, 4;
	add.s64 	%rd42, %rd38, %rd41;
	ld.global.f32 	%f35, [%rd42];
	add.s64 	%rd43, %rd39, %rd41;
	ld.global.f32 	%f36, [%rd43];
	fma.rn.f32 	%f37, %f34, %f35, %f36;
	add.s64 	%rd44, %rd40, %rd41;
	st.global.f32 	[%rd44], %f37;
	add.s64 	%rd45, %rd42, %rd41;
	ld.global.f32 	%f38, [%rd45];
	add.s64 	%rd46, %rd43, %rd41;
	ld.global.f32 	%f39, [%rd46];
	fma.rn.f32 	%f40, %f37, %f38, %f39;
	add.s64 	%rd47, %rd44, %rd41;
	st.global.f32 	[%rd47], %f40;
	add.s64 	%rd48, %rd45, %rd41;
	ld.global.f32 	%f41, [%rd48];
	add.s64 	%rd49, %rd46, %rd41;
	ld.global.f32 	%f42, [%rd49];
	fma.rn.f32 	%f52, %f40, %f41, %f42;
	add.s64 	%rd50, %rd47, %rd41;
	st.global.f32 	[%rd50], %f52;
	add.s32 	%r35, %r35, 4;
$L__BB3_9:
	setp.eq.s32 	%p7, %r5, 0;
	@%p7 bra 	$L__BB3_14;
	setp.eq.s32 	%p8, %r5, 1;
	@%p8 bra 	$L__BB3_12;
	mad.lo.s32 	%r29, %r35, %r22, %r31;
	mul.wide.s32 	%rd51, %r29, 4;
	add.s64 	%rd52, %rd3, %rd51;
	ld.global.f32 	%f43, [%rd52];
	add.s64 	%rd53, %rd2, %rd51;
	ld.global.f32 	%f44, [%rd53];
	fma.rn.f32 	%f45, %f52, %f43, %f44;
	add.s64 	%rd54, %rd1, %rd51;
	st.global.f32 	[%rd54], %f45;
	add.s64 	%rd56, %rd52, %rd55;
	ld.global.f32 	%f46, [%rd56];
	add.s64 	%rd57, %rd53, %rd55;
	ld.global.f32 	%f47, [%rd57];
	fma.rn.f32 	%f52, %f45, %f46, %f47;
	add.s64 	%rd58, %rd54, %rd55;
	st.global.f32 	[%rd58], %f52;
	add.s32 	%r35, %r35, 2;
$L__BB3_12:
	setp.eq.s32 	%p9, %r7, 0;
	@%p9 bra 	$L__BB3_14;
	mad.lo.s32 	%r30, %r35, %r22, %r31;
	mul.wide.s32 	%rd59, %r30, 4;
	add.s64 	%rd60, %rd3, %rd59;
	ld.global.f32 	%f48, [%rd60];
	add.s64 	%rd61, %rd2, %rd59;
	ld.global.f32 	%f49, [%rd61];
	fma.rn.f32 	%f50, %f52, %f48, %f49;
	add.s64 	%rd62, %rd1, %rd59;
	st.global.f32 	[%rd62], %f50;
$L__BB3_14:
	add.s32 	%r31, %r31, %r10;
	setp.lt.s32 	%p10, %r31, %r22;
	@%p10 bra 	$L__BB3_3;
$L__BB3_15:
	ret;

}


// ===== COMPILED SASS (sm_100) =====

	.target	sm_100

	.elftype	@"ET_EXEC"


//--------------------- .note.nv.tkinfo           --------------------------
	.section	.note.nv.tkinfo,"",@"SHT_NOTE"
	.sectionflags	@"SHF_NOTE_NV_TKINFO"
	.tkinfo
        /*0018*/ 	.word	0x00000002
        /*0030*/ 	.string	""
        /*0030*/ 	.string	"ptxas"
        /*0030*/ 	.string	"Cuda compilation tools, release 13.0, V13.0.88"
        /*0030*/ 	.string	"Build cuda_13.0.r13.0/compiler.36424714_0"
        /*0030*/ 	.string	"-arch sm_100 -m 64 "



//--------------------- .note.nv.cuinfo           --------------------------
	.section	.note.nv.cuinfo,"",@"SHT_NOTE"
	.sectionflags	@"SHF_NOTE_NV_CUINFO"
        /*0018*/ 	.short	0x0002
        /*001a*/ 	.short	0x0064
        /*001c*/ 	.short	0x0082
	.zero		2


//--------------------- .nv.info                  --------------------------
	.section	.nv.info,"",@"SHT_CUDA_INFO"
	.align	4


	//----- nvinfo : EIATTR_REGCOUNT
	.align		4
        /*0000*/ 	.byte	0x04, 0x2f
        /*0002*/ 	.short	(.L_1 - .L_0)
	.align		4
.L_0:
        /*0004*/ 	.word	index@(_Z16reduction_kernelPfS_S_S_S_ii)
        /*0008*/ 	.word	0x00000020


	//----- nvinfo : EIATTR_FRAME_SIZE
	.align		4
.L_1:
        /*000c*/ 	.byte	0x04, 0x11
        /*000e*/ 	.short	(.L_3 - .L_2)
	.align		4
.L_2:
        /*0010*/ 	.word	index@(_Z16reduction_kernelPfS_S_S_S_ii)
        /*0014*/ 	.word	0x00000000


	//----- nvinfo : EIATTR_REGCOUNT
	.align		4
.L_3:
        /*0018*/ 	.byte	0x04, 0x2f
        /*001a*/ 	.short	(.L_5 - .L_4)
	.align		4
.L_4:
        /*001c*/ 	.word	index@(_Z17block_scan_kernelPfS_ii)
        /*0020*/ 	.word	0x00000028


	//----- nvinfo : EIATTR_FRAME_SIZE
	.align		4
.L_5:
        /*0024*/ 	.byte	0x04, 0x11
        /*0026*/ 	.short	(.L_7 - .L_6)
	.align		4
.L_6:
        /*0028*/ 	.word	index@(_Z17block_scan_kernelPfS_ii)
        /*002c*/ 	.word	0x00000000


	//----- nvinfo : EIATTR_REGCOUNT
	.align		4
.L_7:
        /*0030*/ 	.byte	0x04, 0x2f
        /*0032*/ 	.short	(.L_9 - .L_8)
	.align		4
.L_8:
        /*0034*/ 	.word	index@(_Z16warp_scan_kernelPfS_S_S_S_S_ii)
        /*0038*/ 	.word	0x00000020


	//----- nvinfo : EIATTR_FRAME_SIZE
	.align		4
.L_9:
        /*003c*/ 	.byte	0x04, 0x11
        /*003e*/ 	.short	(.L_11 - .L_10)
	.align		4
.L_10:
        /*0040*/ 	.word	index@(_Z16warp_scan_kernelPfS_S_S_S_S_ii)
        /*0044*/ 	.word	0x00000000


	//----- nvinfo : EIATTR_REGCOUNT
	.align		4
.L_11:
        /*0048*/ 	.byte	0x04, 0x2f
        /*004a*/ 	.short	(.L_13 - .L_12)
	.align		4
.L_12:
        /*004c*/ 	.word	index@(_Z24serial_linear_recurrencePfS_S_S_ii)
        /*0050*/ 	.word	0x00000020


	//----- nvinfo : EIATTR_FRAME_SIZE
	.align		4
.L_13:
        /*0054*/ 	.byte	0x04, 0x11
        /*0056*/ 	.short	(.L_15 - .L_14)
	.align		4
.L_14:
        /*0058*/ 	.word	index@(_Z24serial_linear_recurrencePfS_S_S_ii)
        /*005c*/ 	.word	0x00000000


	//----- nvinfo : EIATTR_MIN_STACK_SIZE
	.align		4
.L_15:
        /*0060*/ 	.byte	0x04, 0x12
        /*0062*/ 	.short	(.L_17 - .L_16)
	.align		4
.L_16:
        /*0064*/ 	.word	index@(_Z24serial_linear_recurrencePfS_S_S_ii)
        /*0068*/ 	.word	0x00000000


	//----- nvinfo : EIATTR_MIN_STACK_SIZE
	.align		4
.L_17:
        /*006c*/ 	.byte	0x04, 0x12
        /*006e*/ 	.short	(.L_19 - .L_18)
	.align		4
.L_18:
        /*0070*/ 	.word	index@(_Z16warp_scan_kernelPfS_S_S_S_S_ii)
        /*0074*/ 	.word	0x00000000


	//----- nvinfo : EIATTR_MIN_STACK_SIZE
	.align		4
.L_19:
        /*0078*/ 	.byte	0x04, 0x12
        /*007a*/ 	.short	(.L_21 - .L_20)
	.align		4
.L_20:
        /*007c*/ 	.word	index@(_Z17block_scan_kernelPfS_ii)
        /*0080*/ 	.word	0x00000000


	//----- nvinfo : EIATTR_MIN_STACK_SIZE
	.align		4
.L_21:
        /*0084*/ 	.byte	0x04, 0x12
        /*0086*/ 	.short	(.L_23 - .L_22)
	.align		4
.L_22:
        /*0088*/ 	.word	index@(_Z16reduction_kernelPfS_S_S_S_ii)
        /*008c*/ 	.word	0x00000000
.L_23:


//--------------------- .nv.compat                --------------------------
	.section	.nv.compat,"",@"SHT_CUDA_COMPAT_INFO"
	.align	4
        /*0000*/ 	.byte	0x02, 0x09, 0x00, 0x00, 0x02, 0x02, 0x01, 0x00, 0x02, 0x05, 0x05, 0x00, 0x03, 0x07, 0x01, 0x01
        /*0010*/ 	.byte	0x02, 0x03, 0x00, 0x00, 0x02, 0x06, 0x01, 0x00, 0x04, 0x0b, 0x08, 0x00, 0x09, 0x00, 0x00, 0x00
        /*0020*/ 	.byte	0x00, 0x00, 0x00, 0x00


//--------------------- .nv.info._Z24serial_linear_recurrencePfS_S_S_ii --------------------------
	.section	.nv.info._Z24serial_linear_recurrencePfS_S_S_ii,"",@"SHT_CUDA_INFO"
	.sectionflags	@""
	.align	4


	//----- nvinfo : EIATTR_CUDA_API_VERSION
	.align		4
        /*0000*/ 	.byte	0x04, 0x37
        /*0002*/ 	.short	(.L_25 - .L_24)
.L_24:
        /*0004*/ 	.word	0x00000082


	//----- nvinfo : EIATTR_KPARAM_INFO
	.align		4
.L_25:
        /*0008*/ 	.byte	0x04, 0x17
        /*000a*/ 	.short	(.L_27 - .L_26)
.L_26:
        /*000c*/ 	.word	0x00000000
        /*0010*/ 	.short	0x0005
        /*0012*/ 	.short	0x0024
        /*0014*/ 	.byte	0x00, 0xf0, 0x11, 0x00


	//----- nvinfo : EIATTR_KPARAM_INFO
	.align		4
.L_27:
        /*0018*/ 	.byte	0x04, 0x17
        /*001a*/ 	.short	(.L_29 - .L_28)
.L_28:
        /*001c*/ 	.word	0x00000000
        /*0020*/ 	.short	0x0004
        /*0022*/ 	.short	0x0020
        /*0024*/ 	.byte	0x00, 0xf0, 0x11, 0x00


	//----- nvinfo : EIATTR_KPARAM_INFO
	.align		4
.L_29:
        /*0028*/ 	.byte	0x04, 0x17
        /*002a*/ 	.short	(.L_31 - .L_30)
.L_30:
        /*002c*/ 	.word	0x00000000
        /*0030*/ 	.short	0x0003
        /*0032*/ 	.short	0x0018
        /*0034*/ 	.byte	0x00, 0xf5, 0x21, 0x00


	//----- nvinfo : EIATTR_KPARAM_INFO
	.align		4
.L_31:
        /*0038*/ 	.byte	0x04, 0x17
        /*003a*/ 	.short	(.L_33 - .L_32)
.L_32:
        /*003c*/ 	.word	0x00000000
        /*0040*/ 	.short	0x0002
        /*0042*/ 	.short	0x0010
        /*0044*/ 	.byte	0x00, 0xf5, 0x21, 0x00


	//----- nvinfo : EIATTR_KPARAM_INFO
	.align		4
.L_33:
        /*0048*/ 	.byte	0x04, 0x17
        /*004a*/ 	.short	(.L_35 - .L_34)
.L_34:
        /*004c*/ 	.word	0x00000000
        /*0050*/ 	.short	0x0001
        /*0052*/ 	.short	0x0008
        /*0054*/ 	.byte	0x00, 0xf5, 0x21, 0x00


	//----- nvinfo : EIATTR_KPARAM_INFO
	.align		4
.L_35:
        /*0058*/ 	.byte	0x04, 0x17
        /*005a*/ 	.short	(.L_37 - .L_36)
.L_36:
        /*005c*/ 	.word	0x00000000
        /*0060*/ 	.short	0x0000
        /*0062*/ 	.short	0x0000
        /*0064*/ 	.byte	0x00, 0xf5, 0x21, 0x00


	//----- nvinfo : EIATTR_SPARSE_MMA_MASK
	.align		4
.L_37:
        /*0068*/ 	.byte	0x03, 0x50
        /*006a*/ 	.short	0x0000


	//----- nvinfo : EIATTR_MAXREG_COUNT
	.align		4
        /*006c*/ 	.byte	0x03, 0x1b
        /*006e*/ 	.short	0x00ff


	//----- nvinfo : EIATTR_MERCURY_ISA_VERSION
	.align		4
        /*0070*/ 	.byte	0x03, 0x5f
        /*0072*/ 	.short	0x0101


	//----- nvinfo : EIATTR_VRC_CTA_INIT_COUNT
	.align		4
        /*0074*/ 	.byte	0x02, 0x4a
	.zero		1
	.zero		1


	//----- nvinfo : EIATTR_EXIT_INSTR_OFFSETS
	.align		4
        /*0078*/ 	.byte	0x04, 0x1c
        /*007a*/ 	.short	(.L_39 - .L_38)


	//   ....[0]....
.L_38:
        /*007c*/ 	.word	0x00000070


	//   ....[1]....
        /*0080*/ 	.word	0x000000a0


	//   ....[2]....
        /*0084*/ 	.word	0x00000ab0


	//----- nvinfo : EIATTR_CRS_STACK_SIZE
	.align		4
.L_39:
        /*0088*/ 	.byte	0x04, 0x1e
        /*008a*/ 	.short	(.L_41 - .L_40)
.L_40:
        /*008c*/ 	.word	0x00000000


	//----- nvinfo : EIATTR_CBANK_PARAM_SIZE
	.align		4
.L_41:
        /*0090*/ 	.byte	0x03, 0x19
        /*0092*/ 	.short	0x0028


	//----- nvinfo : EIATTR_PARAM_CBANK
	.align		4
        /*0094*/ 	.byte	0x04, 0x0a
        /*0096*/ 	.short	(.L_43 - .L_42)
	.align		4
.L_42:
        /*0098*/ 	.word	index@(.nv.constant0._Z24serial_linear_recurrencePfS_S_S_ii)
        /*009c*/ 	.short	0x0380
        /*009e*/ 	.short	0x0028


	//----- nvinfo : EIATTR_SW_WAR
	.align		4
.L_43:
        /*00a0*/ 	.byte	0x04, 0x36
        /*00a2*/ 	.short	(.L_45 - .L_44)
.L_44:
        /*00a4*/ 	.word	0x00000008
.L_45:


//--------------------- .nv.info._Z16warp_scan_kernelPfS_S_S_S_S_ii --------------------------
	.section	.nv.info._Z16warp_scan_kernelPfS_S_S_S_S_ii,"",@"SHT_CUDA_INFO"
	.sectionflags	@""
	.align	4


	//----- nvinfo : EIATTR_CUDA_API_VERSION
	.align		4
        /*0000*/ 	.byte	0x04, 0x37
        /*0002*/ 	.short	(.L_47 - .L_46)
.L_46:
        /*0004*/ 	.word	0x00000082


	//----- nvinfo : EIATTR_KPARAM_INFO
	.align		4
.L_47:
        /*0008*/ 	.byte	0x04, 0x17
        /*000a*/ 	.short	(.L_49 - .L_48)
.L_48:
        /*000c*/ 	.word	0x00000000
        /*0010*/ 	.short	0x0007
        /*0012*/ 	.short	0x0034
        /*0014*/ 	.byte	0x00, 0xf0, 0x11, 0x00


	//----- nvinfo : EIATTR_KPARAM_INFO
	.align		4
.L_49:
        /*0018*/ 	.byte	0x04, 0x17
        /*001a*/ 	.short	(.L_51 - .L_50)
.L_50:
        /*001c*/ 	.word	0x00000000
        /*0020*/ 	.short	0x0006
        /*0022*/ 	.short	0x0030
        /*0024*/ 	.byte	0x00, 0xf0, 0x11, 0x00


	//----- nvinfo : EIATTR_KPARAM_INFO
	.align		4
.L_51:
        /*0028*/ 	.byte	0x04, 0x17
        /*002a*/ 	.short	(.L_53 - .L_52)
.L_52:
        /*002c*/ 	.word	0x00000000
        /*0030*/ 	.short	0x0005
        /*0032*/ 	.short	0x0028
        /*0034*/ 	.byte	0x00, 0xf5, 0x21, 0x00


	//----- nvinfo : EIATTR_KPARAM_INFO
	.align		4
.L_53:
        /*0038*/ 	.byte	0x04, 0x17
        /*003a*/ 	.short	(.L_55 - .L_54)
.L_54:
        /*003c*/ 	.word	0x00000000
        /*0040*/ 	.short	0x0004
        /*0042*/ 	.short	0x0020
        /*0044*/ 	.byte	0x00, 0xf5, 0x21, 0x00


	//----- nvinfo : EIATTR_KPARAM_INFO
	.align		4
.L_55:
        /*0048*/ 	.byte	0x04, 0x17
        /*004a*/ 	.short	(.L_57 - .L_56)
.L_56:
        /*004c*/ 	.word	0x00000000
        /*0050*/ 	.short	0x0003
        /*0052*/ 	.short	0x0018
        /*0054*/ 	.byte	0x00, 0xf5, 0x21, 0x00


	//----- nvinfo : EIATTR_KPARAM_INFO
	.align		4
.L_57:
        /*0058*/ 	.byte	0x04, 0x17
        /*005a*/ 	.short	(.L_59 - .L_58)
.L_58:
        /*005c*/ 	.word	0x00000000
        /*0060*/ 	.short	0x0002
        /*0062*/ 	.short	0x0010
        /*0064*/ 	.byte	0x00, 0xf5, 0x21, 0x00


	//----- nvinfo : EIATTR_KPARAM_INFO
	.align		4
.L_59:
        /*0068*/ 	.byte	0x04, 0x17
        /*006a*/ 	.short	(.L_61 - .L_60)
.L_60:
        /*006c*/ 	.word	0x00000000
        /*0070*/ 	.short	0x0001
        /*0072*/ 	.short	0x0008
        /*0074*/ 	.byte	0x00, 0xf5, 0x21, 0x00


	//----- nvinfo : EIATTR_KPARAM_INFO
	.align		4
.L_61:
        /*0078*/ 	.byte	0x04, 0x17
        /*007a*/ 	.short	(.L_63 - .L_62)
.L_62:
        /*007c*/ 	.word	0x00000000
        /*0080*/ 	.short	0x0000
        /*0082*/ 	.short	0x0000
        /*0084*/ 	.byte	0x00, 0xf5, 0x21, 0x00


	//----- nvinfo : EIATTR_SPARSE_MMA_MASK
	.align		4
.L_63:
        /*0088*/ 	.byte	0x03, 0x50
        /*008a*/ 	.short	0x0000


	//----- nvinfo : EIATTR_MAXREG_COUNT
	.align		4
        /*008c*/ 	.byte	0x03, 0x1b
        /*008e*/ 	.short	0x00ff


	//----- nvinfo : EIATTR_NUM_BARRIERS
	.align		4
        /*0090*/ 	.byte	0x02, 0x4c
        /*0092*/ 	.byte	0x01
	.zero		1


	//----- nvinfo : EIATTR_MERCURY_ISA_VERSION
	.align		4
        /*0094*/ 	.byte	0x03, 0x5f
        /*0096*/ 	.short	0x0101


	//----- nvinfo : EIATTR_VRC_CTA_INIT_COUNT
	.align		4
        /*0098*/ 	.byte	0x02, 0x4a
	.zero		1
	.zero		1


	//----- nvinfo : EIATTR_EXIT_INSTR_OFFSETS
	.align		4
        /*009c*/ 	.byte	0x04, 0x1c
        /*009e*/ 	.short	(.L_65 - .L_64)


	//   ....[0]....
.L_64:
        /*00a0*/ 	.word	0x000008d0


	//   ....[1]....
        /*00a4*/ 	.word	0x00001040


	//   ....[2]....
        /*00a8*/ 	.word	0x00001660


	//----- nvinfo : EIATTR_CRS_STACK_SIZE
	.align		4
.L_65:
        /*00ac*/ 	.byte	0x04, 0x1e
        /*00ae*/ 	.short	(.L_67 - .L_66)
.L_66:
        /*00b0*/ 	.word	0x00000000


	//----- nvinfo : EIATTR_CBANK_PARAM_SIZE
	.align		4
.L_67:
        /*00b4*/ 	.byte	0x03, 0x19
        /*00b6*/ 	.short	0x0038


	//----- nvinfo : EIATTR_PARAM_CBANK
	.align		4
        /*00b8*/ 	.byte	0x04, 0x0a
        /*00ba*/ 	.short	(.L_69 - .L_68)
	.align		4
.L_68:
        /*00bc*/ 	.word	index@(.nv.constant0._Z16warp_scan_kernelPfS_S_S_S_S_ii)
        /*00c0*/ 	.short	0x0380
        /*00c2*/ 	.short	0x0038


	//----- nvinfo : EIATTR_SW_WAR
	.align		4
.L_69:
        /*00c4*/ 	.byte	0x04, 0x36
        /*00c6*/ 	.short	(.L_71 - .L_70)
.L_70:
        /*00c8*/ 	.word	0x00000008
.L_71:


//--------------------- .nv.info._Z17block_scan_kernelPfS_ii --------------------------
	.section	.nv.info._Z17block_scan_kernelPfS_ii,"",@"SHT_CUDA_INFO"
	.sectionflags	@""
	.align	4


	//----- nvinfo : EIATTR_CUDA_API_VERSION
	.align		4
        /*0000*/ 	.byte	0x04, 0x37
        /*0002*/ 	.short	(.L_73 - .L_72)
.L_72:
        /*0004*/ 	.word	0x00000082


	//----- nvinfo : EIATTR_KPARAM_INFO
	.align		4
.L_73:
        /*0008*/ 	.byte	0x04, 0x17
        /*000a*/ 	.short	(.L_75 - .L_74)
.L_74:
        /*000c*/ 	.word	0x00000000
        /*0010*/ 	.short	0x0003
        /*0012*/ 	.short	0x0014
        /*0014*/ 	.byte	0x00, 0xf0, 0x11, 0x00


	//----- nvinfo : EIATTR_KPARAM_INFO
	.align		4
.L_75:
        /*0018*/ 	.byte	0x04, 0x17
        /*001a*/ 	.short	(.L_77 - .L_76)
.L_76:
        /*001c*/ 	.word	0x00000000
        /*0020*/ 	.short	0x0002
        /*0022*/ 	.short	0x0010
        /*0024*/ 	.byte	0x00, 0xf0, 0x11, 0x00


	//----- nvinfo : EIATTR_KPARAM_INFO
	.align		4
.L_77:
        /*0028*/ 	.byte	0x04, 0x17
        /*002a*/ 	.short	(.L_79 - .L_78)
.L_78:
        /*002c*/ 	.word	0x00000000
        /*0030*/ 	.short	0x0001
        /*0032*/ 	.short	0x0008
        /*0034*/ 	.byte	0x00, 0xf5, 0x21, 0x00


	//----- nvinfo : EIATTR_KPARAM_INFO
	.align		4
.L_79:
        /*0038*/ 	.byte	0x04, 0x17
        /*003a*/ 	.short	(.L_81 - .L_80)
.L_80:
        /*003c*/ 	.word	0x00000000
        /*0040*/ 	.short	0x0000
        /*0042*/ 	.short	0x0000
        /*0044*/ 	.byte	0x00, 0xf5, 0x21, 0x00


	//----- nvinfo : EIATTR_SPARSE_MMA_MASK
	.align		4
.L_81:
        /*0048*/ 	.byte	0x03, 0x50
        /*004a*/ 	.short	0x0000


	//----- nvinfo : EIATTR_MAXREG_COUNT
	.align		4
        /*004c*/ 	.byte	0x03, 0x1b
        /*004e*/ 	.short	0x00ff


	//----- nvinfo : EIATTR_MERCURY_ISA_VERSION
	.align		4
        /*0050*/ 	.byte	0x03, 0x5f
        /*0052*/ 	.short	0x0101


	//----- nvinfo : EIATTR_VRC_CTA_INIT_COUNT
	.align		4
        /*0054*/ 	.byte	0x02, 0x4a
	.zero		1
	.zero		1


	//----- nvinfo : EIATTR_EXIT_INSTR_OFFSETS
	.align		4
        /*0058*/ 	.byte	0x04, 0x1c
        /*005a*/ 	.short	(.L_83 - .L_82)


	//   ....[0]....
.L_82:
        /*005c*/ 	.word	0x00000070


	//   ....[1]....
        /*0060*/ 	.word	0x000000a0


	//   ....[2]....
        /*0064*/ 	.word	0x00001050


	//----- nvinfo : EIATTR_CRS_STACK_SIZE
	.align		4
.L_83:
        /*0068*/ 	.byte	0x04, 0x1e
        /*006a*/ 	.short	(.L_85 - .L_84)
.L_84:
        /*006c*/ 	.word	0x00000000


	//----- nvinfo : EIATTR_CBANK_PARAM_SIZE
	.align		4
.L_85:
        /*0070*/ 	.byte	0x03, 0x19
        /*0072*/ 	.short	0x0018


	//----- nvinfo : EIATTR_PARAM_CBANK
	.align		4
        /*0074*/ 	.byte	0x04, 0x0a
        /*0076*/ 	.short	(.L_87 - .L_86)
	.align		4
.L_86:
        /*0078*/ 	.word	index@(.nv.constant0._Z17block_scan_kernelPfS_ii)
        /*007c*/ 	.short	0x0380
        /*007e*/ 	.short	0x0018


	//----- nvinfo : EIATTR_SW_WAR
	.align		4
.L_87:
        /*0080*/ 	.byte	0x04, 0x36
        /*0082*/ 	.short	(.L_89 - .L_88)
.L_88:
        /*0084*/ 	.word	0x00000008
.L_89:


//--------------------- .nv.info._Z16reduction_kernelPfS_S_S_S_ii --------------------------
	.section	.nv.info._Z16reduction_kernelPfS_S_S_S_ii,"",@"SHT_CUDA_INFO"
	.sectionflags	@""
	.align	4


	//----- nvinfo : EIATTR_CUDA_API_VERSION
	.align		4
        /*0000*/ 	.byte	0x04, 0x37
        /*0002*/ 	.short	(.L_91 - .L_90)
.L_90:
        /*0004*/ 	.word	0x00000082


	//----- nvinfo : EIATTR_KPARAM_INFO
	.align		4
.L_91:
        /*0008*/ 	.byte	0x04, 0x17
        /*000a*/ 	.short	(.L_93 - .L_92)
.L_92:
        /*000c*/ 	.word	0x00000000
        /*0010*/ 	.short	0x0006
        /*0012*/ 	.short	0x002c
        /*0014*/ 	.byte	0x00, 0xf0, 0x11, 0x00


	//----- nvinfo : EIATTR_KPARAM_INFO
	.align		4
.L_93:
        /*0018*/ 	.byte	0x04, 0x17
        /*001a*/ 	.short	(.L_95 - .L_94)
.L_94:
        /*001c*/ 	.word	0x00000000
        /*0020*/ 	.short	0x0005
        /*0022*/ 	.short	0x0028
        /*0024*/ 	.byte	0x00, 0xf0, 0x11, 0x00


	//----- nvinfo : EIATTR_KPARAM_INFO
	.align		4
.L_95:
        /*0028*/ 	.byte	0x04, 0x17
        /*002a*/ 	.short	(.L_97 - .L_96)
.L_96:
        /*002c*/ 	.word	0x00000000
        /*0030*/ 	.short	0x0004
        /*0032*/ 	.short	0x0020
        /*0034*/ 	.byte	0x00, 0xf5, 0x21, 0x00


	//----- nvinfo : EIATTR_KPARAM_INFO
	.align		4
.L_97:
        /*0038*/ 	.byte	0x04, 0x17
        /*003a*/ 	.short	(.L_99 - .L_98)
.L_98:
        /*003c*/ 	.word	0x00000000
        /*0040*/ 	.short	0x0003
        /*0042*/ 	.short	0x0018
        /*0044*/ 	.byte	0x00, 0xf5, 0x21, 0x00


	//----- nvinfo : EIATTR_KPARAM_INFO
	.align		4
.L_99:
        /*0048*/ 	.byte	0x04, 0x17
        /*004a*/ 	.short	(.L_101 - .L_100)
.L_100:
        /*004c*/ 	.word	0x00000000
        /*0050*/ 	.short	0x0002
        /*0052*/ 	.short	0x0010
        /*0054*/ 	.byte	0x00, 0xf5, 0x21, 0x00


	//----- nvinfo : EIATTR_KPARAM_INFO
	.align		4
.L_101:
        /*0058*/ 	.byte	0x04, 0x17
        /*005a*/ 	.short	(.L_103 - .L_102)
.L_102:
        /*005c*/ 	.word	0x00000000
        /*0060*/ 	.short	0x0001
        /*0062*/ 	.short	0x0008
        /*0064*/ 	.byte	0x00, 0xf5, 0x21, 0x00


	//----- nvinfo : EIATTR_KPARAM_INFO
	.align		4
.L_103:
        /*0068*/ 	.byte	0x04, 0x17
        /*006a*/ 	.short	(.L_105 - .L_104)
.L_104:
        /*006c*/ 	.word	0x00000000
        /*0070*/ 	.short	0x0000
        /*0072*/ 	.short	0x0000
        /*0074*/ 	.byte	0x00, 0xf5, 0x21, 0x00


	//----- nvinfo : EIATTR_SPARSE_MMA_MASK
	.align		4
.L_105:
        /*0078*/ 	.byte	0x03, 0x50
        /*007a*/ 	.short	0x0000


	//----- nvinfo : EIATTR_MAXREG_COUNT
	.align		4
        /*007c*/ 	.byte	0x03, 0x1b
        /*007e*/ 	.short	0x00ff


	//----- nvinfo : EIATTR_NUM_BARRIERS
	.align		4
        /*0080*/ 	.byte	0x02, 0x4c
        /*0082*/ 	.byte	0x01
	.zero		1


	//----- nvinfo : EIATTR_MERCURY_ISA_VERSION
	.align		4
        /*0084*/ 	.byte	0x03, 0x5f
        /*0086*/ 	.short	0x0101


	//----- nvinfo : EIATTR_VRC_CTA_INIT_COUNT
	.align		4
        /*0088*/ 	.byte	0x02, 0x4a
	.zero		1
	.zero		1


	//----- nvinfo : EIATTR_EXIT_INSTR_OFFSETS
	.align		4
        /*008c*/ 	.byte	0x04, 0x1c
        /*008e*/ 	.short	(.L_107 - .L_106)


	//   ....[0]....
.L_106:
        /*0090*/ 	.word	0x000016c0


	//   ....[1]....
        /*0094*/ 	.word	0x00002340


	//----- nvinfo : EIATTR_CRS_STACK_SIZE
	.align		4
.L_107:
        /*0098*/ 	.byte	0x04, 0x1e
        /*009a*/ 	.short	(.L_109 - .L_108)
.L_108:
        /*009c*/ 	.word	0x00000000


	//----- nvinfo : EIATTR_CBANK_PARAM_SIZE
	.align		4
.L_109:
        /*00a0*/ 	.byte	0x03, 0x19
        /*00a2*/ 	.short	0x0030


	//----- nvinfo : EIATTR_PARAM_CBANK
	.align		4
        /*00a4*/ 	.byte	0x04, 0x0a
        /*00a6*/ 	.short	(.L_111 - .L_110)
	.align		4
.L_110:
        /*00a8*/ 	.word	index@(.nv.constant0._Z16reduction_kernelPfS_S_S_S_ii)
        /*00ac*/ 	.short	0x0380
        /*00ae*/ 	.short	0x0030


	//----- nvinfo : EIATTR_SW_WAR
	.align		4
.L_111:
        /*00b0*/ 	.byte	0x04, 0x36
        /*00b2*/ 	.short	(.L_113 - .L_112)
.L_112:
        /*00b4*/ 	.word	0x00000008
.L_113:


//--------------------- .nv.callgraph             --------------------------
	.section	.nv.callgraph,"",@"SHT_CUDA_CALLGRAPH"
	.align	4
	.sectionentsize	8
	.align		4
        /*0000*/ 	.word	0x00000000
	.align		4
        /*0004*/ 	.word	0xffffffff
	.align		4
        /*0008*/ 	.word	0x00000000
	.align		4
        /*000c*/ 	.word	0xfffffffe
	.align		4
        /*0010*/ 	.word	0x00000000
	.align		4
        /*0014*/ 	.word	0xfffffffd
	.align		4
        /*0018*/ 	.word	0x00000000
	.align		4
        /*001c*/ 	.word	0xfffffffc


//--------------------- .text._Z24serial_linear_recurrencePfS_S_S_ii --------------------------
	.section	.text._Z24serial_linear_recurrencePfS_S_S_ii,"ax",@progbits
	.align	128
        .global         _Z24serial_linear_recurrencePfS_S_S_ii
        .type           _Z24serial_linear_recurrencePfS_S_S_ii,@function
        .size           _Z24serial_linear_recurrencePfS_S_S_ii,(.L_x_49 - _Z24serial_linear_recurrencePfS_S_S_ii)
        .other          _Z24serial_linear_recurrencePfS_S_S_ii,@"STO_CUDA_ENTRY STV_DEFAULT"
_Z24serial_linear_recurrencePfS_S_S_ii:
.text._Z24serial_linear_recurrencePfS_S_S_ii:
[----:B------:R-:W-:Y:S01]  /*0000*/  LDC R1, c[0x0][0x37c] ;  /* 0x0000df00ff017b82 */ /* 0x000fe20000000800 */
[----:B------:R-:W0:Y:S07]  /*0010*/  S2R R12, SR_TID.X ;  /* 0x00000000000c7919 */ /* 0x000e2e0000002100 */
[----:B------:R-:W0:Y:S01]  /*0020*/  S2UR UR4, SR_CTAID.X ;  /* 0x00000000000479c3 */ /* 0x000e220000002500 */
[----:B------:R-:W1:Y:S07]  /*0030*/  LDCU UR5, c[0x0][0x3a0] ;  /* 0x00007400ff0577ac */ /* 0x000e6e0008000800 */
[----:B------:R-:W0:Y:S02]  /*0040*/  LDC R15, c[0x0][0x360] ;  /* 0x0000d800ff0f7b82 */ /* 0x000e240000000800 */
[----:B0-----:R-:W-:-:S05]  /*0050*/  IMAD R12, R15, UR4, R12 ;  /* 0x000000040f0c7c24 */ /* 0x001fca000f8e020c */
[----:B-1----:R-:W-:-:S13]  /*0060*/  ISETP.GE.AND P0, PT, R12, UR5, PT ;  /* 0x000000050c007c0c */ /* 0x002fda000bf06270 */
[----:B------:R-:W-:Y:S05]  /*0070*/  @P0 EXIT ;  /* 0x000000000000094d */ /* 0x000fea0003800000 */
[----:B------:R-:W0:Y:S02]  /*0080*/  LDC R13, c[0x0][0x3a4] ;  /* 0x0000e900ff0d7b82 */ /* 0x000e240000000800 */
[----:B0-----:R-:W-:-:S13]  /*0090*/  ISETP.GE.AND P0, PT, R13, 0x1, PT ;  /* 0x000000010d00780c */ /* 0x001fda0003f06270 */
[----:B------:R-:W-:Y:S05]  /*00a0*/  @!P0 EXIT ;  /* 0x000000000000894d */ /* 0x000fea0003800000 */
[----:B------:R-:W0:Y:S01]  /*00b0*/  LDCU UR4, c[0x0][0x370] ;  /* 0x00006e00ff0477ac */ /* 0x000e220008000800 */
[----:B------:R-:W-:Y:S01]  /*00c0*/  LOP3.LUT R24, R13, 0x7, RZ, 0xc0, !PT ;  /* 0x000000070d187812 */ /* 0x000fe200078ec0ff */
[----:B------:R-:W1:Y:S03]  /*00d0*/  LDCU.64 UR6, c[0x0][0x358] ;  /* 0x00006b00ff0677ac */ /* 0x000e660008000a00 */
[----:B------:R-:W-:-:S04]  /*00e0*/  IADD3 R0, PT, PT, R24, -0x1, RZ ;  /* 0xffffffff18007810 */ /* 0x000fc80007ffe0ff */
[----:B------:R-:W-:Y:S02]  /*00f0*/  ISETP.GE.U32.AND P0, PT, R0, 0x3, PT ;  /* 0x000000030000780c */ /* 0x000fe40003f06070 */
[C---:B------:R-:W-:Y:S02]  /*0100*/  LOP3.LUT R0, R13.reuse, 0x7ffffff8, RZ, 0xc0, !PT ;  /* 0x7ffffff80d007812 */ /* 0x040fe400078ec0ff */
[----:B------:R-:W-:Y:S02]  /*0110*/  LOP3.LUT R13, R13, 0x3, RZ, 0xc0, !PT ;  /* 0x000000030d0d7812 */ /* 0x000fe400078ec0ff */
[----:B------:R-:W-:Y:S01]  /*0120*/  IADD3 R14, PT, PT, -R0, RZ, RZ ;  /* 0x000000ff000e7210 */ /* 0x000fe20007ffe1ff */
[----:B0-----:R-:W-:-:S07]  /*0130*/  IMAD R15, R15, UR4, RZ ;  /* 0x000000040f0f7c24 */ /* 0x001fce000f8e02ff */
.L_x_4:
[----:B0-----:R-:W0:Y:S08]  /*0140*/  LDC.64 R2, c[0x0][0x390] ;  /* 0x0000e400ff027b82 */ /* 0x001e300000000a00 */
[----:B--2---:R-:W2:Y:S01]  /*0150*/  LDC R16, c[0x0][0x3a4] ;  /* 0x0000e900ff107b82 */ /* 0x004ea20000000800 */
[----:B0-----:R-:W-:-:S05]  /*0160*/  IMAD.WIDE R2, R12, 0x4, R2 ;  /* 0x000000040c027825 */ /* 0x001fca00078e0202 */
[----:B-1---5:R0:W5:Y:S01]  /*0170*/  LDG.E R4, desc[UR6][R2.64] ;  /* 0x0000000602047981 */ /* 0x022162000c1e1900 */
[----:B------:R-:W-:Y:S01]  /*0180*/  HFMA2 R5, -RZ, RZ, 0, 0 ;  /* 0x00000000ff057431 */ /* 0x000fe200000001ff */
[----:B--2---:R-:W-:-:S13]  /*0190*/  ISETP.GE.U32.AND P1, PT, R16, 0x8, PT ;  /* 0x000000081000780c */ /* 0x004fda0003f26070 */
[----:B0-----:R-:W-:Y:S05]  /*01a0*/  @!P1 BRA `(.L_x_0) ;  /* 0x00000004000c9947 */ /* 0x001fea0003800000 */
[----:B------:R-:W-:Y:S02]  /*01b0*/  MOV R17, R12 ;  /* 0x0000000c00117202 */ /* 0x000fe40000000f00 */
[----:B------:R-:W-:-:S07]  /*01c0*/  MOV R18, R14 ;  /* 0x0000000e00127202 */ /* 0x000fce0000000f00 */
.L_x_1:
[----:B-1----:R-:W0:Y:S08]  /*01d0*/  LDC.64 R20, c[0x0][0x380] ;  /* 0x0000e000ff147b82 */ /* 0x002e300000000a00 */
[----:B------:R-:W1:Y:S08]  /*01e0*/  LDC.64 R2, c[0x0][0x388] ;  /* 0x0000e200ff027b82 */ /* 0x000e700000000a00 */
[----:B------:R-:W2:Y:S01]  /*01f0*/  LDC.64 R10, c[0x0][0x398] ;  /* 0x0000e600ff0a7b82 */ /* 0x000ea20000000a00 */
[----:B0-----:R-:W-:-:S07]  /*0200*/  IMAD.WIDE R20, R17, 0x4, R20 ;  /* 0x0000000411147825 */ /* 0x001fce00078e0214 */
[----:B------:R-:W0:Y:S01]  /*0210*/  LDC R19, c[0x0][0x3a0] ;  /* 0x0000e800ff137b82 */ /* 0x000e220000000800 */
[----:B------:R-:W3:Y:S01]  /*0220*/  LDG.E R5, desc[UR6][R20.64] ;  /* 0x0000000614057981 */ /* 0x000ee2000c1e1900 */
[----:B-1----:R-:W-:-:S05]  /*0230*/  IMAD.WIDE R2, R17, 0x4, R2 ;  /* 0x0000000411027825 */ /* 0x002fca00078e0202 */
[----:B------:R-:W3:Y:S01]  /*0240*/  LDG.E R6, desc[UR6][R2.64] ;  /* 0x0000000602067981 */ /* 0x000ee2000c1e1900 */
[----:B--2---:R-:W-:-:S04]  /*0250*/  IMAD.WIDE R10, R17, 0x4, R10 ;  /* 0x00000004110a7825 */ /* 0x004fc800078e020a */
[----:B0-----:R-:W-:-:S04]  /*0260*/  IMAD.WIDE R8, R19, 0x4, R2 ;  /* 0x0000000413087825 */ /* 0x001fc800078e0202 */
[----:B---3-5:R-:W-:Y:S01]  /*0270*/  FFMA R25, R5, R4, R6 ;  /* 0x0000000405197223 */ /* 0x028fe20000000006 */
[----:B------:R-:W-:-:S04]  /*0280*/  IMAD.WIDE R6, R19, 0x4, R20 ;  /* 0x0000000413067825 */ /* 0x000fc800078e0214 */
[----:B------:R0:W-:Y:S04]  /*0290*/  STG.E desc[UR6][R10.64], R25 ;  /* 0x000000190a007986 */ /* 0x0001e8000c101906 */
[----:B------:R-:W2:Y:S04]  /*02a0*/  LDG.E R4, desc[UR6][R6.64] ;  /* 0x0000000606047981 */ /* 0x000ea8000c1e1900 */
[----:B------:R-:W2:Y:S01]  /*02b0*/  LDG.E R26, desc[UR6][R8.64] ;  /* 0x00000006081a7981 */ /* 0x000ea2000c1e1900 */
[----:B------:R-:W-:-:S04]  /*02c0*/  IMAD.WIDE R22, R19, 0x4, R10 ;  /* 0x0000000413167825 */ /* 0x000fc800078e020a */
[----:B------:R-:W-:-:S04]  /*02d0*/  IMAD.WIDE R20, R19, 0x4, R6 ;  /* 0x0000000413147825 */ /* 0x000fc800078e0206 */
[----:B------:R-:W-:-:S04]  /*02e0*/  IMAD.WIDE R2, R19, 0x4, R8 ;  /* 0x0000000413027825 */ /* 0x000fc800078e0208 */
[----:B--2---:R-:W-:-:S05]  /*02f0*/  FFMA R27, R25, R4, R26 ;  /* 0x00000004191b7223 */ /* 0x004fca000000001a */
[----:B------:R1:W-:Y:S04]  /*0300*/  STG.E desc[UR6][R22.64], R27 ;  /* 0x0000001b16007986 */ /* 0x0003e8000c101906 */
[----:B------:R-:W0:Y:S04]  /*0310*/  LDG.E R26, desc[UR6][R20.64] ;  /* 0x00000006141a7981 */ /* 0x000e28000c1e1900 */
[----:B------:R-:W0:Y:S01]  /*0320*/  LDG.E R28, desc[UR6][R2.64] ;  /* 0x00000006021c7981 */ /* 0x000e22000c1e1900 */
[----:B------:R-:W-:-:S04]  /*0330*/  IMAD.WIDE R4, R19, 0x4, R22 ;  /* 0x0000000413047825 */ /* 0x000fc800078e0216 */
[----:B------:R-:W-:-:S04]  /*0340*/  IMAD.WIDE R6, R19, 0x4, R20 ;  /* 0x0000000413067825 */ /* 0x000fc800078e0214 */
[----:B------:R-:W-:-:S04]  /*0350*/  IMAD.WIDE R8, R19, 0x4, R2 ;  /* 0x0000000413087825 */ /* 0x000fc800078e0202 */
[----:B0-----:R-:W-:-:S05]  /*0360*/  FFMA R25, R27, R26, R28 ;  /* 0x0000001a1b197223 */ /* 0x001fca000000001c */
[----:B------:R0:W-:Y:S04]  /*0370*/  STG.E desc[UR6][R4.64], R25 ;  /* 0x0000001904007986 */ /* 0x0001e8000c101906 */
[----:B------:R-:W1:Y:S04]  /*0380*/  LDG.E R26, desc[UR6][R6.64] ;  /* 0x00000006061a7981 */ /* 0x000e68000c1e1900 */
[----:B------:R-:W1:Y:S01]  /*0390*/  LDG.E R28, desc[UR6][R8.64] ;  /* 0x00000006081c7981 */ /* 0x000e62000c1e1900 */
[----:B------:R-:W-:-:S04]  /*03a0*/  IMAD.WIDE R10, R19, 0x4, R4 ;  /* 0x00000004130a7825 */ /* 0x000fc800078e0204 */
[----:B------:R-:W-:-:S04]  /*03b0*/  IMAD.WIDE R20, R19, 0x4, R6 ;  /* 0x0000000413147825 */ /* 0x000fc800078e0206 */
[----:B------:R-:W-:-:S04]  /*03c0*/  IMAD.WIDE R2, R19, 0x4, R8 ;  /* 0x0000000413027825 */ /* 0x000fc800078e0208 */
[----:B-1----:R-:W-:-:S05]  /*03d0*/  FFMA R27, R25, R26, R28 ;  /* 0x0000001a191b7223 */ /* 0x002fca000000001c */
[----:B------:R1:W-:Y:S04]  /*03e0*/  STG.E desc[UR6][R10.64], R27 ;  /* 0x0000001b0a007986 */ /* 0x0003e8000c101906 */
[----:B------:R-:W2:Y:S04]  /*03f0*/  LDG.E R26, desc[UR6][R20.64] ;  /* 0x00000006141a7981 */ /* 0x000ea8000c1e1900 */
[----:B------:R-:W2:Y:S01]  /*0400*/  LDG.E R28, desc[UR6][R2.64] ;  /* 0x00000006021c7981 */ /* 0x000ea2000c1e1900 */
[----:B------:R-:W-:-:S04]  /*0410*/  IMAD.WIDE R22, R19, 0x4, R10 ;  /* 0x0000000413167825 */ /* 0x000fc800078e020a */
[----:B0-----:R-:W-:-:S04]  /*0420*/  IMAD.WIDE R4, R19, 0x4, R20 ;  /* 0x0000000413047825 */ /* 0x001fc800078e0214 */
[----:B------:R-:W-:-:S04]  /*0430*/  IMAD.WIDE R6, R19, 0x4, R2 ;  /* 0x0000000413067825 */ /* 0x000fc800078e0202 */
[----:B--2---:R-:W-:-:S05]  /*0440*/  FFMA R25, R27, R26, R28 ;  /* 0x0000001a1b197223 */ /* 0x004fca000000001c */
[----:B------:R0:W-:Y:S04]  /*0450*/  STG.E desc[UR6][R22.64], R25 ;  /* 0x0000001916007986 */ /* 0x0001e8000c101906 */
[----:B------:R-:W2:Y:S04]  /*0460*/  LDG.E R26, desc[UR6][R4.64] ;  /* 0x00000006041a7981 */ /* 0x000ea8000c1e1900 */
[----:B------:R-:W2:Y:S01]  /*0470*/  LDG.E R28, desc[UR6][R6.64] ;  /* 0x00000006061c7981 */ /* 0x000ea2000c1e1900 */
[----:B------:R-:W-:-:S04]  /*0480*/  IMAD.WIDE R8, R19, 0x4, R22 ;  /* 0x0000000413087825 */ /* 0x000fc800078e0216 */
[----:B-1----:R-:W-:-:S04]  /*0490*/  IMAD.WIDE R10, R19, 0x4, R4 ;  /* 0x00000004130a7825 */ /* 0x002fc800078e0204 */
[----:B------:R-:W-:-:S04]  /*04a0*/  IMAD.WIDE R2, R19, 0x4, R6 ;  /* 0x0000000413027825 */ /* 0x000fc800078e0206 */
[----:B--2---:R-:W-:-:S05]  /*04b0*/  FFMA R29, R25, R26, R28 ;  /* 0x0000001a191d7223 */ /* 0x004fca000000001c */
        /* <DEDUP_REMOVED lines=10> */
[----:B------:R-:W-:Y:S01]  /*0560*/  IMAD.WIDE R26, R19, 0x4, R20 ;  /* 0x00000004131a7825 */ /* 0x000fe200078e0214 */
[----:B------:R-:W-:-:S04]  /*0570*/  IADD3 R18, PT, PT, R18, 0x8, RZ ;  /* 0x0000000812127810 */ /* 0x000fc80007ffe0ff */
[----:B------:R-:W-:Y:S02]  /*0580*/  ISETP.NE.AND P1, PT, R18, RZ, PT ;  /* 0x000000ff1200720c */ /* 0x000fe40003f25270 */
[----:B------:R-:W-:Y:S01]  /*0590*/  LEA R17, R19, R17, 0x3 ;  /* 0x0000001113117211 */ /* 0x000fe200078e18ff */
[----:B--2---:R-:W-:-:S05]  /*05a0*/  FFMA R4, R25, R22, R6 ;  /* 0x0000001619047223 */ /* 0x004fca0000000006 */
[----:B------:R1:W-:Y:S05]  /*05b0*/  STG.E desc[UR6][R26.64], R4 ;  /* 0x000000041a007986 */ /* 0x0003ea000c101906 */
[----:B------:R-:W-:Y:S05]  /*05c0*/  @P1 BRA `(.L_x_1) ;  /* 0xfffffffc00001947 */ /* 0x000fea000383ffff */
[----:B------:R-:W-:-:S07]  /*05d0*/  MOV R5, R0 ;  /* 0x0000000000057202 */ /* 0x000fce0000000f00 */
.L_x_0:
[----:B------:R-:W-:-:S13]  /*05e0*/  ISETP.NE.AND P1, PT, R24, RZ, PT ;  /* 0x000000ff1800720c */ /* 0x000fda0003f25270 */
[----:B------:R-:W-:Y:S05]  /*05f0*/  @!P1 BRA `(.L_x_2) ;  /* 0x00000004001c9947 */ /* 0x000fea0003800000 */
[----:B------:R-:W-:Y:S01]  /*0600*/  ISETP.NE.AND P1, PT, R13, RZ, PT ;  /* 0x000000ff0d00720c */ /* 0x000fe20003f25270 */
[----:B------:R-:W-:-:S12]  /*0610*/  @!P0 BRA `(.L_x_3) ;  /* 0x0000000000888947 */ /* 0x000fd80003800000 */
[----:B-1----:R-:W0:Y:S08]  /*0620*/  LDC R9, c[0x0][0x3a0] ;  /* 0x0000e800ff097b82 */ /* 0x002e300000000800 */
[----:B------:R-:W1:Y:S08]  /*0630*/  LDC.64 R10, c[0x0][0x380] ;  /* 0x0000e000ff0a7b82 */ /* 0x000e700000000a00 */
[----:B------:R-:W2:Y:S01]  /*0640*/  LDC.64 R2, c[0x0][0x388] ;  /* 0x0000e200ff027b82 */ /* 0x000ea20000000a00 */
[----:B0-----:R-:W-:-:S07]  /*0650*/  IMAD R17, R5, R9, R12 ;  /* 0x0000000905117224 */ /* 0x001fce00078e020c */
[----:B------:R-:W0:Y:S01]  /*0660*/  LDC.64 R6, c[0x0][0x398] ;  /* 0x0000e600ff067b82 */ /* 0x000e220000000a00 */
[----:B-1----:R-:W-:-:S05]  /*0670*/  IMAD.WIDE R10, R17, 0x4, R10 ;  /* 0x00000004110a7825 */ /* 0x002fca00078e020a */
[----:B------:R-:W3:Y:S01]  /*0680*/  LDG.E R19, desc[UR6][R10.64] ;  /* 0x000000060a137981 */ /* 0x000ee2000c1e1900 */
[----:B--2---:R-:W-:-:S05]  /*0690*/  IMAD.WIDE R2, R17, 0x4, R2 ;  /* 0x0000000411027825 */ /* 0x004fca00078e0202 */
[----:B------:R-:W3:Y:S01]  /*06a0*/  LDG.E R21, desc[UR6][R2.64] ;  /* 0x0000000602157981 */ /* 0x000ee2000c1e1900 */
[----:B0-----:R-:W-:-:S04]  /*06b0*/  IMAD.WIDE R6, R17, 0x4, R6 ;  /* 0x0000000411067825 */ /* 0x001fc800078e0206 */
[----:B---3-5:R-:W-:Y:S01]  /*06c0*/  FFMA R17, R4, R19, R21 ;  /* 0x0000001304117223 */ /* 0x028fe20000000015 */
[----:B------:R-:W-:-:S04]  /*06d0*/  IMAD.WIDE R18, R9, 0x4, R10 ;  /* 0x0000000409127825 */ /* 0x000fc800078e020a */
[C---:B------:R-:W-:Y:S01]  /*06e0*/  IMAD.WIDE R20, R9.reuse, 0x4, R2 ;  /* 0x0000000409147825 */ /* 0x040fe200078e0202 */
        /* <DEDUP_REMOVED lines=8> */
[----:B------:R-:W3:Y:S04]  /*0770*/  LDG.E R4, desc[UR6][R2.64] ;  /* 0x0000000602047981 */ /* 0x000ee8000c1e1900 */
[----:B------:R-:W3:Y:S01]  /*0780*/  LDG.E R8, desc[UR6][R10.64] ;  /* 0x000000060a087981 */ /* 0x000ee2000c1e1900 */
[----:B------:R-:W-:-:S04]  /*0790*/  IMAD.WIDE R26, R9, 0x4, R22 ;  /* 0x00000004091a7825 */ /* 0x000fc800078e0216 */
[----:B0-----:R-:W-:-:S04]  /*07a0*/  IMAD.WIDE R6, R9, 0x4, R2 ;  /* 0x0000000409067825 */ /* 0x001fc800078e0202 */
[----:B------:R-:W-:-:S04]  /*07b0*/  IMAD.WIDE R18, R9, 0x4, R10 ;  /* 0x0000000409127825 */ /* 0x000fc800078e020a */
[----:B---3--:R-:W-:-:S05]  /*07c0*/  FFMA R17, R25, R4, R8 ;  /* 0x0000000419117223 */ /* 0x008fca0000000008 */
[----:B------:R2:W-:Y:S04]  /*07d0*/  STG.E desc[UR6][R26.64], R17 ;  /* 0x000000111a007986 */ /* 0x0005e8000c101906 */
[----:B------:R-:W3:Y:S04]  /*07e0*/  LDG.E R6, desc[UR6][R6.64] ;  /* 0x0000000606067981 */ /* 0x000ee8000c1e1900 */
[----:B------:R-:W3:Y:S01]  /*07f0*/  LDG.E R18, desc[UR6][R18.64] ;  /* 0x0000000612127981 */ /* 0x000ee2000c1e1900 */
[----:B------:R-:W-:Y:S01]  /*0800*/  IMAD.WIDE R8, R9, 0x4, R26 ;  /* 0x0000000409087825 */ /* 0x000fe200078e021a */
[----:B------:R-:W-:-:S03]  /*0810*/  IADD3 R5, PT, PT, R5, 0x4, RZ ;  /* 0x0000000405057810 */ /* 0x000fc60007ffe0ff */
[----:B---3--:R-:W-:-:S05]  /*0820*/  FFMA R4, R17, R6, R18 ;  /* 0x0000000611047223 */ /* 0x008fca0000000012 */
[----:B------:R2:W-:Y:S02]  /*0830*/  STG.E desc[UR6][R8.64], R4 ;  /* 0x0000000408007986 */ /* 0x0005e4000c101906 */
.L_x_3:
[----:B------:R-:W-:Y:S05]  /*0840*/  @!P1 BRA `(.L_x_2) ;  /* 0x0000000000889947 */ /* 0x000fea0003800000 */
[----:B------:R-:W-:Y:S01]  /*0850*/  ISETP.NE.AND P1, PT, R13, 0x1, PT ;  /* 0x000000010d00780c */ /* 0x000fe20003f25270 */
[----:B-12---:R-:W0:Y:S08]  /*0860*/  LDC.64 R8, c[0x0][0x380] ;  /* 0x0000e000ff087b82 */ /* 0x006e300000000a00 */
[----:B------:R-:W1:Y:S08]  /*0870*/  LDC.64 R6, c[0x0][0x388] ;  /* 0x0000e200ff067b82 */ /* 0x000e700000000a00 */
[----:B------:R-:W2:Y:S08]  /*0880*/  @P1 LDC R17, c[0x0][0x3a0] ;  /* 0x0000e800ff111b82 */ /* 0x000eb00000000800 */
[----:B------:R-:W3:Y:S01]  /*0890*/  @P1 LDC.64 R2, c[0x0][0x398] ;  /* 0x0000e600ff021b82 */ /* 0x000ee20000000a00 */
[----:B--2---:R-:W-:-:S04]  /*08a0*/  @P1 IMAD R19, R5, R17, R12 ;  /* 0x0000001105131224 */ /* 0x004fc800078e020c */
[----:B0-----:R-:W-:-:S04]  /*08b0*/  @P1 IMAD.WIDE R8, R19, 0x4, R8 ;  /* 0x0000000413081825 */ /* 0x001fc800078e0208 */
[C---:B-1----:R-:W-:Y:S01]  /*08c0*/  @P1 IMAD.WIDE R6, R19.reuse, 0x4, R6 ;  /* 0x0000000413061825 */ /* 0x042fe200078e0206 */
[----:B------:R-:W2:Y:S04]  /*08d0*/  @P1 LDG.E R21, desc[UR6][R8.64] ;  /* 0x0000000608151981 */ /* 0x000ea8000c1e1900 */
[----:B------:R0:W2:Y:S01]  /*08e0*/  @P1 LDG.E R11, desc[UR6][R6.64] ;  /* 0x00000006060b1981 */ /* 0x0000a2000c1e1900 */
[----:B---3--:R-:W-:-:S04]  /*08f0*/  @P1 IMAD.WIDE R2, R19, 0x4, R2 ;  /* 0x0000000413021825 */ /* 0x008fc800078e0202 */
[----:B------:R-:W-:Y:S01]  /*0900*/  @P1 IMAD.WIDE R18, R17, 0x4, R6 ;  /* 0x0000000411121825 */ /* 0x000fe200078e0206 */
[----:B------:R-:W-:Y:S01]  /*0910*/  LOP3.LUT P2, RZ, R16, 0x1, RZ, 0xc0, !PT ;  /* 0x0000000110ff7812 */ /* 0x000fe2000784c0ff */
[----:B0-----:R-:W0:-:S12]  /*0920*/  LDC.64 R6, c[0x0][0x388] ;  /* 0x0000e200ff067b82 */ /* 0x001e180000000a00 */
[----:B------:R-:W1:Y:S01]  /*0930*/  @P2 LDC R16, c[0x0][0x3a0] ;  /* 0x0000e800ff102b82 */ /* 0x000e620000000800 */
[----:B--2--5:R-:W-:Y:S01]  /*0940*/  @P1 FFMA R21, R4, R21, R11 ;  /* 0x0000001504151223 */ /* 0x024fe2000000000b */
[----:B------:R-:W-:-:S06]  /*0950*/  @P1 IMAD.WIDE R10, R17, 0x4, R8 ;  /* 0x00000004110a1825 */ /* 0x000fcc00078e0208 */
[----:B------:R-:W2:Y:S01]  /*0960*/  LDC.64 R8, c[0x0][0x380] ;  /* 0x0000e000ff087b82 */ /* 0x000ea20000000a00 */
[----:B------:R3:W-:Y:S04]  /*0970*/  @P1 STG.E desc[UR6][R2.64], R21 ;  /* 0x0000001502001986 */ /* 0x0007e8000c101906 */
[----:B------:R-:W4:Y:S04]  /*0980*/  @P1 LDG.E R10, desc[UR6][R10.64] ;  /* 0x000000060a0a1981 */ /* 0x000f28000c1e1900 */
[----:B------:R-:W4:Y:S01]  /*0990*/  @P1 LDG.E R18, desc[UR6][R18.64] ;  /* 0x0000000612121981 */ /* 0x000f22000c1e1900 */
[----:B------:R-:W-:-:S05]  /*09a0*/  @P1 IADD3 R5, PT, PT, R5, 0x2, RZ ;  /* 0x0000000205051810 */ /* 0x000fca0007ffe0ff */
[----:B-1----:R-:W-:Y:S02]  /*09b0*/  @P2 IMAD R5, R5, R16, R12 ;  /* 0x0000001005052224 */ /* 0x002fe400078e020c */
[----:B------:R-:W-:Y:S02]  /*09c0*/  @P1 IMAD.WIDE R16, R17, 0x4, R2 ;  /* 0x0000000411101825 */ /* 0x000fe400078e0202 */
[----:B---3--:R-:W1:Y:S02]  /*09d0*/  @P2 LDC.64 R2, c[0x0][0x398] ;  /* 0x0000e600ff022b82 */ /* 0x008e640000000a00 */
[----:B0-----:R-:W-:-:S04]  /*09e0*/  @P2 IMAD.WIDE R6, R5, 0x4, R6 ;  /* 0x0000000405062825 */ /* 0x001fc800078e0206 */
[----:B--2---:R-:W-:-:S04]  /*09f0*/  @P2 IMAD.WIDE R8, R5, 0x4, R8 ;  /* 0x0000000405082825 */ /* 0x004fc800078e0208 */
[----:B----4-:R-:W-:-:S05]  /*0a00*/  @P1 FFMA R4, R21, R10, R18 ;  /* 0x0000000a15041223 */ /* 0x010fca0000000012 */
[----:B------:R0:W-:Y:S04]  /*0a10*/  @P1 STG.E desc[UR6][R16.64], R4 ;  /* 0x0000000410001986 */ /* 0x0001e8000c101906 */
[----:B------:R-:W2:Y:S04]  /*0a20*/  @P2 LDG.E R9, desc[UR6][R8.64] ;  /* 0x0000000608092981 */ /* 0x000ea8000c1e1900 */
[----:B------:R-:W2:Y:S01]  /*0a30*/  @P2 LDG.E R6, desc[UR6][R6.64] ;  /* 0x0000000606062981 */ /* 0x000ea2000c1e1900 */
[----:B-1----:R-:W-:-:S04]  /*0a40*/  @P2 IMAD.WIDE R2, R5, 0x4, R2 ;  /* 0x0000000405022825 */ /* 0x002fc800078e0202 */
[----:B--2---:R-:W-:-:S05]  /*0a50*/  @P2 FFMA R5, R9, R4, R6 ;  /* 0x0000000409052223 */ /* 0x004fca0000000006 */
[----:B------:R0:W-:Y:S02]  /*0a60*/  @P2 STG.E desc[UR6][R2.64], R5 ;  /* 0x0000000502002986 */ /* 0x0001e4000c101906 */
.L_x_2:
[----:B------:R-:W3:Y:S01]  /*0a70*/  LDCU UR4, c[0x0][0x3a0] ;  /* 0x00007400ff0477ac */ /* 0x000ee20008000800 */
[----:B------:R-:W-:-:S04]  /*0a80*/  IADD3 R12, PT, PT, R15, R12, RZ ;  /* 0x0000000c0f0c7210 */ /* 0x000fc80007ffe0ff */
[----:B---3--:R-:W-:-:S13]  /*0a90*/  ISETP.GE.AND P1, PT, R12, UR4, PT ;  /* 0x000000040c007c0c */ /* 0x008fda000bf26270 */
[----:B------:R-:W-:Y:S05]  /*0aa0*/  @!P1 BRA `(.L_x_4) ;  /* 0xfffffff400a49947 */ /* 0x000fea000383ffff */
[----:B------:R-:W-:Y:S05]  /*0ab0*/  EXIT ;  /* 0x000000000000794d */ /* 0x000fea0003800000 */
.L_x_5:
[----:B------:R-:W-:-:S00]  /*0ac0*/  BRA `(.L_x_5) ;  /* 0xfffffffc00fc7947 */ /* 0x000fc0000383ffff */
[----:B------:R-:W-:-:S00]  /*0ad0*/  NOP ;  /* 0x0000000000007918 */ /* 0x000fc00000000000 */
        /* <DEDUP_REMOVED lines=10> */
.L_x_49:


//--------------------- .text._Z16warp_scan_kernelPfS_S_S_S_S_ii --------------------------
	.section	.text._Z16warp_scan_kernelPfS_S_S_S_S_ii,"ax",@progbits
	.align	128
        .global         _Z16warp_scan_kernelPfS_S_S_S_S_ii
        .type           _Z16warp_scan_kernelPfS_S_S_S_S_ii,@function
        .size           _Z16warp_scan_kernelPfS_S_S_S_S_ii,(.L_x_50 - _Z16warp_scan_kernelPfS_S_S_S_S_ii)
        .other          _Z16warp_scan_kernelPfS_S_S_S_S_ii,@"STO_CUDA_ENTRY STV_DEFAULT"
_Z16warp_scan_kernelPfS_S_S_S_S_ii:
.text._Z16warp_scan_kernelPfS_S_S_S_S_ii:
[----:B------:R-:W-:Y:S01]  /*0000*/  LDC R1, c[0x0][0x37c] ;  /* 0x0000df00ff017b82 */ /* 0x000fe20000000800 */
[----:B------:R-:W0:Y:S01]  /*0010*/  S2R R0, SR_TID.X ;  /* 0x0000000000007919 */ /* 0x000e220000002100 */
[----:B------:R-:W1:Y:S01]  /*0020*/  LDCU UR6, c[0x0][0x3b0] ;  /* 0x00007600ff0677ac */ /* 0x000e620008000800 */
[----:B------:R-:W-:Y:S01]  /*0030*/  BSSY.RECONVERGENT B0, `(.L_x_6) ;  /* 0x000004c000007945 */ /* 0x000fe20003800200 */
[----:B------:R-:W2:Y:S01]  /*0040*/  LDCU.64 UR4, c[0x0][0x358] ;  /* 0x00006b00ff0477ac */ /* 0x000ea20008000a00 */
[----:B-1----:R-:W-:-:S04]  /*0050*/  MOV R11, UR6 ;  /* 0x00000006000b7c02 */ /* 0x002fc80008000f00 */
[C---:B0-----:R-:W-:Y:S02]  /*0060*/  ISETP.GE.AND P0, PT, R0.reuse, R11, PT ;  /* 0x0000000b0000720c */ /* 0x041fe40003f06270 */
[----:B------:R-:W-:-:S11]  /*0070*/  LOP3.LUT R18, R0, 0x1f, RZ, 0xc0, !PT ;  /* 0x0000001f00127812 */ /* 0x000fd600078ec0ff */
[----:B--2---:R-:W-:Y:S05]  /*0080*/  @P0 BRA `(.L_x_7) ;  /* 0x0000000400180947 */ /* 0x004fea0003800000 */
[----:B------:R-:W0:Y:S01]  /*0090*/  S2R R10, SR_CTAID.X ;  /* 0x00000000000a7919 */ /* 0x000e220000002500 */
[----:B------:R-:W-:Y:S01]  /*00a0*/  MOV R12, R0 ;  /* 0x00000000000c7202 */ /* 0x000fe20000000f00 */
[----:B0-----:R-:W-:-:S07]  /*00b0*/  IMAD R13, R10, R11, RZ ;  /* 0x0000000b0a0d7224 */ /* 0x001fce00078e02ff */
.L_x_9:
[----:B------:R-:W-:Y:S02]  /*00c0*/  HFMA2 R16, -RZ, RZ, 0, 0 ;  /* 0x00000000ff107431 */ /* 0x000fe400000001ff */
[----:B--2---:R-:W-:-:S07]  /*00d0*/  IMAD R14, R13, 0x21, R12 ;  /* 0x000000210d0e7824 */ /* 0x004fce00078e020c */
.L_x_8:
[----:B------:R-:W0:Y:S01]  /*00e0*/  LDC R11, c[0x0][0x3b0] ;  /* 0x0000ec00ff0b7b82 */ /* 0x000e220000000800 */
[----:B------:R-:W-:-:S07]  /*00f0*/  LOP3.LUT P0, RZ, R16, R10, RZ, 0xfc, !PT ;  /* 0x0000000a10ff7212 */ /* 0x000fce000780fcff */
[----:B--2---:R-:W1:Y:S08]  /*0100*/  LDC.64 R6, c[0x0][0x3a8] ;  /* 0x0000ea00ff067b82 */ /* 0x004e700000000a00 */
[----:B------:R-:W2:Y:S01]  /*0110*/  LDC.64 R4, c[0x0][0x3a0] ;  /* 0x0000e800ff047b82 */ /* 0x000ea20000000a00 */
[----:B0-----:R-:W-:-:S05]  /*0120*/  @P0 IMAD R3, R16, R11, -R11 ;  /* 0x0000000b10030224 */ /* 0x001fca00078e0a0b */
[----:B------:R-:W-:Y:S01]  /*0130*/  @P0 IADD3 R25, PT, PT, R14, R3, RZ ;  /* 0x000000030e190210 */ /* 0x000fe20007ffe0ff */
[----:B------:R-:W-:-:S04]  /*0140*/  @P0 IMAD R3, R16, R11, R14 ;  /* 0x0000000b10030224 */ /* 0x000fc800078e020e */
[----:B-1----:R-:W-:-:S04]  /*0150*/  @P0 IMAD.WIDE R8, R25, 0x4, R6 ;  /* 0x0000000419080825 */ /* 0x002fc800078e0206 */
[----:B--2---:R-:W-:-:S04]  /*0160*/  @P0 IMAD.WIDE R2, R3, 0x4, R4 ;  /* 0x0000000403020825 */ /* 0x004fc800078e0204 */
[----:B------:R-:W-:Y:S01]  /*0170*/  @P0 IMAD.WIDE R20, R11, 0x4, R8 ;  /* 0x000000040b140825 */ /* 0x000fe200078e0208 */
[----:B------:R-:W2:Y:S04]  /*0180*/  @P0 LDG.E R15, desc[UR4][R2.64] ;  /* 0x00000004020f0981 */ /* 0x000ea8000c1e1900 */
[----:B------:R-:W2:Y:S04]  /*0190*/  @P0 LDG.E R8, desc[UR4][R8.64] ;  /* 0x0000000408080981 */ /* 0x000ea8000c1e1900 */
[----:B------:R-:W2:Y:S01]  /*01a0*/  @P0 LDG.E R22, desc[UR4][R20.64] ;  /* 0x0000000414160981 */ /* 0x000ea2000c1e1900 */
[----:B------:R-:W-:-:S04]  /*01b0*/  @P0 IMAD.WIDE R24, R25, 0x4, R4 ;  /* 0x0000000419180825 */ /* 0x000fc800078e0204 */
[----:B------:R-:W-:Y:S02]  /*01c0*/  IMAD R23, R16, R11, R11 ;  /* 0x0000000b10177224 */ /* 0x000fe400078e020b */
[----:B--2---:R-:W-:-:S05]  /*01d0*/  @P0 FFMA R17, R15, R8, R22 ;  /* 0x000000080f110223 */ /* 0x004fca0000000016 */
[----:B------:R0:W-:Y:S04]  /*01e0*/  @P0 STG.E desc[UR4][R20.64], R17 ;  /* 0x0000001114000986 */ /* 0x0001e8000c101904 */
[----:B------:R-:W2:Y:S04]  /*01f0*/  @P0 LDG.E R24, desc[UR4][R24.64] ;  /* 0x0000000418180981 */ /* 0x000ea8000c1e1900 */
[----:B------:R-:W2:Y:S01]  /*0200*/  @P0 LDG.E R19, desc[UR4][R2.64] ;  /* 0x0000000402130981 */ /* 0x000ea2000c1e1900 */
[----:B------:R-:W-:Y:S01]  /*0210*/  IMAD R15, R16, R11, R14 ;  /* 0x0000000b100f7224 */ /* 0x000fe200078e020e */
[----:B------:R-:W-:-:S03]  /*0220*/  IADD3 R27, PT, PT, R14, R23, RZ ;  /* 0x000000170e1b7210 */ /* 0x000fc60007ffe0ff */
[----:B------:R-:W-:-:S04]  /*0230*/  IMAD.WIDE R22, R15, 0x4, R6 ;  /* 0x000000040f167825 */ /* 0x000fc800078e0206 */
[----:B------:R-:W-:-:S04]  /*0240*/  IMAD.WIDE R6, R27, 0x4, R4 ;  /* 0x000000041b067825 */ /* 0x000fc800078e0204 */
[----:B------:R-:W-:-:S04]  /*0250*/  IMAD.WIDE R8, R11, 0x4, R22 ;  /* 0x000000040b087825 */ /* 0x000fc800078e0216 */
[----:B--2---:R-:W-:-:S05]  /*0260*/  @P0 FMUL R19, R24, R19 ;  /* 0x0000001318130220 */ /* 0x004fca0000400000 */
[----:B------:R1:W-:Y:S04]  /*0270*/  @P0 STG.E desc[UR4][R2.64], R19 ;  /* 0x0000001302000986 */ /* 0x0003e8000c101904 */
[----:B------:R-:W2:Y:S04]  /*0280*/  LDG.E R22, desc[UR4][R22.64] ;  /* 0x0000000416167981 */ /* 0x000ea8000c1e1900 */
[----:B0-----:R-:W2:Y:S04]  /*0290*/  LDG.E R17, desc[UR4][R6.64] ;  /* 0x0000000406117981 */ /* 0x001ea8000c1e1900 */
[----:B------:R-:W2:Y:S02]  /*02a0*/  LDG.E R20, desc[UR4][R8.64] ;  /* 0x0000000408147981 */ /* 0x000ea4000c1e1900 */
[----:B--2---:R-:W-:Y:S01]  /*02b0*/  FFMA R17, R17, R22, R20 ;  /* 0x0000001611117223 */ /* 0x004fe20000000014 */
[----:B------:R-:W-:-:S04]  /*02c0*/  IMAD.WIDE R20, R15, 0x4, R4 ;  /* 0x000000040f147825 */ /* 0x000fc800078e0204 */
[----:B------:R0:W-:Y:S04]  /*02d0*/  STG.E desc[UR4][R8.64], R17 ;  /* 0x0000001108007986 */ /* 0x0001e8000c101904 */
[----:B------:R-:W2:Y:S04]  /*02e0*/  LDG.E R20, desc[UR4][R20.64] ;  /* 0x0000000414147981 */ /* 0x000ea8000c1e1900 */
[----:B------:R-:W2:Y:S01]  /*02f0*/  LDG.E R5, desc[UR4][R6.64] ;  /* 0x0000000406057981 */ /* 0x000ea2000c1e1900 */
[----:B-1----:R-:W-:-:S04]  /*0300*/  IMAD.WIDE R2, R11, 0x4, R6 ;  /* 0x000000040b027825 */ /* 0x002fc800078e0206 */
[----:B--2---:R-:W-:Y:S01]  /*0310*/  FMUL R15, R20, R5 ;  /* 0x00000005140f7220 */ /* 0x004fe20000400000 */
[----:B------:R-:W-:-:S04]  /*0320*/  IMAD.WIDE R4, R11, 0x4, R8 ;  /* 0x000000040b047825 */ /* 0x000fc800078e0208 */
[----:B------:R1:W-:Y:S04]  /*0330*/  STG.E desc[UR4][R6.64], R15 ;  /* 0x0000000f06007986 */ /* 0x0003e8000c101904 */
[----:B------:R-:W2:Y:S04]  /*0340*/  LDG.E R22, desc[UR4][R8.64] ;  /* 0x0000000408167981 */ /* 0x000ea8000c1e1900 */
[----:B------:R-:W2:Y:S04]  /*0350*/  LDG.E R24, desc[UR4][R4.64] ;  /* 0x0000000404187981 */ /* 0x000ea8000c1e1900 */
[----:B------:R-:W2:Y:S02]  /*0360*/  LDG.E R19, desc[UR4][R2.64] ;  /* 0x0000000402137981 */ /* 0x000ea4000c1e1900 */
[----:B--2---:R-:W-:-:S05]  /*0370*/  FFMA R19, R19, R22, R24 ;  /* 0x0000001613137223 */ /* 0x004fca0000000018 */
[----:B------:R2:W-:Y:S04]  /*0380*/  STG.E desc[UR4][R4.64], R19 ;  /* 0x0000001304007986 */ /* 0x0005e8000c101904 */
[----:B0-----:R-:W3:Y:S04]  /*0390*/  LDG.E R17, desc[UR4][R6.64] ;  /* 0x0000000406117981 */ /* 0x001ee8000c1e1900 */
[----:B------:R-:W3:Y:S01]  /*03a0*/  LDG.E R20, desc[UR4][R2.64] ;  /* 0x0000000402147981 */ /* 0x000ee2000c1e1900 */
[----:B------:R-:W-:-:S04]  /*03b0*/  IMAD.WIDE R22, R11, 0x4, R4 ;  /* 0x000000040b167825 */ /* 0x000fc800078e0204 */
[----:B---3--:R-:W-:Y:S01]  /*03c0*/  FMUL R17, R17, R20 ;  /* 0x0000001411117220 */ /* 0x008fe20000400000 */
[----:B------:R-:W-:-:S04]  /*03d0*/  IMAD.WIDE R20, R11, 0x4, R2 ;  /* 0x000000040b147825 */ /* 0x000fc800078e0202 */
[----:B------:R2:W-:Y:S04]  /*03e0*/  STG.E desc[UR4][R2.64], R17 ;  /* 0x0000001102007986 */ /* 0x0005e8000c101904 */
[----:B------:R-:W3:Y:S04]  /*03f0*/  LDG.E R9, desc[UR4][R4.64] ;  /* 0x0000000404097981 */ /* 0x000ee8000c1e1900 */
[----:B-1----:R-:W3:Y:S04]  /*0400*/  LDG.E R15, desc[UR4][R22.64] ;  /* 0x00000004160f7981 */ /* 0x002ee8000c1e1900 */
[----:B------:R-:W3:Y:S02]  /*0410*/  LDG.E R8, desc[UR4][R20.64] ;  /* 0x0000000414087981 */ /* 0x000ee4000c1e1900 */
[----:B---3--:R-:W-:-:S05]  /*0420*/  FFMA R9, R8, R9, R15 ;  /* 0x0000000908097223 */ /* 0x008fca000000000f */
[----:B------:R2:W-:Y:S04]  /*0430*/  STG.E desc[UR4][R22.64], R9 ;  /* 0x0000000916007986 */ /* 0x0005e8000c101904 */
[----:B------:R-:W3:Y:S04]  /*0440*/  LDG.E R6, desc[UR4][R2.64] ;  /* 0x0000000402067981 */ /* 0x000ee8000c1e1900 */
[----:B------:R-:W3:Y:S01]  /*0450*/  LDG.E R7, desc[UR4][R20.64] ;  /* 0x0000000414077981 */ /* 0x000ee2000c1e1900 */
[----:B------:R-:W-:-:S04]  /*0460*/  IADD3 R16, PT, PT, R16, 0x4, RZ ;  /* 0x0000000410107810 */ /* 0x000fc80007ffe0ff */
[----:B------:R-:W-:Y:S01]  /*0470*/  ISETP.NE.AND P0, PT, R16, 0x20, PT ;  /* 0x000000201000780c */ /* 0x000fe20003f05270 */
[----:B---3--:R-:W-:-:S05]  /*0480*/  FMUL R7, R6, R7 ;  /* 0x0000000706077220 */ /* 0x008fca0000400000 */
[----:B------:R2:W-:Y:S07]  /*0490*/  STG.E desc[UR4][R20.64], R7 ;  /* 0x0000000714007986 */ /* 0x0005ee000c101904 */
[----:B------:R-:W-:Y:S05]  /*04a0*/  @P0 BRA `(.L_x_8) ;  /* 0xfffffffc000c0947 */ /* 0x000fea000383ffff */
[----:B------:R-:W0:Y:S02]  /*04b0*/  LDCU UR6, c[0x0][0x360] ;  /* 0x00006c00ff0677ac */ /* 0x000e240008000800 */
[----:B0-----:R-:W-:-:S04]  /*04c0*/  IADD3 R12, PT, PT, R12, UR6, RZ ;  /* 0x000000060c0c7c10 */ /* 0x001fc8000fffe0ff */
[----:B------:R-:W-:-:S13]  /*04d0*/  ISETP.GE.AND P0, PT, R12, R11, PT ;  /* 0x0000000b0c00720c */ /* 0x000fda0003f06270 */
[----:B------:R-:W-:Y:S05]  /*04e0*/  @!P0 BRA `(.L_x_9) ;  /* 0xfffffff800f48947 */ /* 0x000fea000383ffff */
.L_x_7:
[----:B------:R-:W-:Y:S05]  /*04f0*/  BSYNC.RECONVERGENT B0 ;  /* 0x0000000000007941 */ /* 0x000fea0003800200 */
.L_x_6:
[----:B--2---:R-:W0:Y:S08]  /*0500*/  LDC R3, c[0x0][0x370] ;  /* 0x0000dc00ff037b82 */ /* 0x004e300000000800 */
[----:B------:R-:W-:Y:S08]  /*0510*/  BAR.SYNC.DEFER_BLOCKING 0x0 ;  /* 0x0000000000007b1d */ /* 0x000ff00000010000 */
[----:B------:R-:W1:Y:S01]  /*0520*/  LDC R4, c[0x0][0x3b4] ;  /* 0x0000ed00ff047b82 */ /* 0x000e620000000800 */
[----:B0-----:R-:W-:-:S02]  /*0530*/  IABS R5, R3 ;  /* 0x0000000300057213 */ /* 0x001fc40000000000 */
[----:B------:R-:W-:Y:S02]  /*0540*/  IABS R10, R3 ;  /* 0x00000003000a7213 */ /* 0x000fe40000000000 */
[----:B------:R-:W0:Y:S02]  /*0550*/  I2F.RP R2, R5 ;  /* 0x0000000500027306 */ /* 0x000e240000209400 */
[----:B------:R-:W-:-:S06]  /*0560*/  IADD3 R10, PT, PT, RZ, -R10, RZ ;  /* 0x8000000aff0a7210 */ /* 0x000fcc0007ffe0ff */
[----:B0-----:R-:W0:Y:S02]  /*0570*/  MUFU.RCP R2, R2 ;  /* 0x0000000200027308 */ /* 0x001e240000001000 */
[----:B0-----:R-:W-:Y:S02]  /*0580*/  IADD3 R6, PT, PT, R2, 0xffffffe, RZ ;  /* 0x0ffffffe02067810 */ /* 0x001fe40007ffe0ff */
[----:B-1----:R-:W-:-:S04]  /*0590*/  IABS R2, R4 ;  /* 0x0000000400027213 */ /* 0x002fc80000000000 */
[----:B------:R0:W1:Y:S02]  /*05a0*/  F2I.FTZ.U32.TRUNC.NTZ R7, R6 ;  /* 0x0000000600077305 */ /* 0x000064000021f000 */
[----:B0-----:R-:W-:Y:S02]  /*05b0*/  MOV R6, RZ ;  /* 0x000000ff00067202 */ /* 0x001fe40000000f00 */
[----:B-1----:R-:W-:-:S05]  /*05c0*/  IADD3 R8, PT, PT, RZ, -R7, RZ ;  /* 0x80000007ff087210 */ /* 0x002fca0007ffe0ff */
[----:B------:R-:W-:-:S04]  /*05d0*/  IMAD R9, R8, R5, RZ ;  /* 0x0000000508097224 */ /* 0x000fc800078e02ff */
[----:B------:R-:W-:Y:S01]  /*05e0*/  IMAD.HI.U32 R7, R7, R9, R6 ;  /* 0x0000000907077227 */ /* 0x000fe200078e0006 */
[----:B------:R-:W-:-:S04]  /*05f0*/  IADD3 R6, PT, PT, R3, -0x1, R4 ;  /* 0xffffffff03067810 */ /* 0x000fc80007ffe004 */
[----:B------:R-:W-:Y:S01]  /*0600*/  IABS R8, R6 ;  /* 0x0000000600087213 */ /* 0x000fe20000000000 */
[----:B------:R-:W-:Y:S01]  /*0610*/  IMAD.HI.U32 R9, R7, R2, RZ ;  /* 0x0000000207097227 */ /* 0x000fe200078e00ff */
[----:B------:R-:W-:-:S03]  /*0620*/  LOP3.LUT R6, R6, R3, RZ, 0x3c, !PT ;  /* 0x0000000306067212 */ /* 0x000fc600078e3cff */
[----:B------:R-:W-:Y:S02]  /*0630*/  IMAD R2, R9, R10, R2 ;  /* 0x0000000a09027224 */ /* 0x000fe400078e0202 */
[----:B------:R-:W-:-:S03]  /*0640*/  IMAD.HI.U32 R7, R7, R8, RZ ;  /* 0x0000000807077227 */ /* 0x000fc600078e00ff */
[----:B------:R-:W-:Y:S01]  /*0650*/  ISETP.GT.U32.AND P3, PT, R5, R2, PT ;  /* 0x000000020500720c */ /* 0x000fe20003f64070 */
[----:B------:R-:W-:Y:S01]  /*0660*/  IMAD R8, R7, R10, R8 ;  /* 0x0000000a07087224 */ /* 0x000fe200078e0208 */
[----:B------:R-:W-:-:S04]  /*0670*/  LOP3.LUT R10, RZ, R3, RZ, 0x33, !PT ;  /* 0x00000003ff0a7212 */ /* 0x000fc800078e33ff */
[----:B------:R-:W-:-:S07]  /*0680*/  ISETP.GT.U32.AND P0, PT, R5, R8, PT ;  /* 0x000000080500720c */ /* 0x000fce0003f04070 */
[-C--:B------:R-:W-:Y:S02]  /*0690*/  @!P3 IADD3 R2, PT, PT, R2, -R5.reuse, RZ ;  /* 0x800000050202b210 */ /* 0x080fe40007ffe0ff */
[----:B------:R-:W-:Y:S02]  /*06a0*/  @!P3 IADD3 R9, PT, PT, R9, 0x1, RZ ;  /* 0x000000010909b810 */ /* 0x000fe40007ffe0ff */
[-C--:B------:R-:W-:Y:S02]  /*06b0*/  ISETP.GE.U32.AND P1, PT, R2, R5.reuse, PT ;  /* 0x000000050200720c */ /* 0x080fe40003f26070 */
[----:B------:R-:W-:Y:S02]  /*06c0*/  LOP3.LUT R2, R3, R4, RZ, 0x3c, !PT ;  /* 0x0000000403027212 */ /* 0x000fe400078e3cff */
[----:B------:R-:W-:Y:S02]  /*06d0*/  @!P0 IADD3 R8, PT, PT, R8, -R5, RZ ;  /* 0x8000000508088210 */ /* 0x000fe40007ffe0ff */
[----:B------:R-:W-:-:S02]  /*06e0*/  ISETP.GE.AND P2, PT, R2, RZ, PT ;  /* 0x000000ff0200720c */ /* 0x000fc40003f46270 */
[----:B------:R-:W0:Y:S01]  /*06f0*/  S2R R2, SR_CTAID.X ;  /* 0x0000000000027919 */ /* 0x000e220000002500 */
[----:B------:R-:W-:Y:S02]  /*0700*/  ISETP.GE.U32.AND P3, PT, R8, R5, PT ;  /* 0x000000050800720c */ /* 0x000fe40003f66070 */
[----:B------:R-:W-:Y:S02]  /*0710*/  @!P0 IADD3 R7, PT, PT, R7, 0x1, RZ ;  /* 0x0000000107078810 */ /* 0x000fe40007ffe0ff */
[----:B------:R-:W-:Y:S02]  /*0720*/  @P1 IADD3 R9, PT, PT, R9, 0x1, RZ ;  /* 0x0000000109091810 */ /* 0x000fe40007ffe0ff */
[----:B------:R-:W-:-:S04]  /*0730*/  ISETP.NE.AND P1, PT, R3, RZ, PT ;  /* 0x000000ff0300720c */ /* 0x000fc80003f25270 */
[----:B------:R-:W-:Y:S02]  /*0740*/  @!P2 IADD3 R9, PT, PT, -R9, RZ, RZ ;  /* 0x000000ff0909a210 */ /* 0x000fe40007ffe1ff */
[----:B------:R-:W-:Y:S02]  /*0750*/  ISETP.GE.AND P2, PT, R6, RZ, PT ;  /* 0x000000ff0600720c */ /* 0x000fe40003f46270 */
[----:B------:R-:W-:Y:S02]  /*0760*/  SEL R9, R10, R9, !P1 ;  /* 0x000000090a097207 */ /* 0x000fe40004800000 */
[----:B------:R-:W-:Y:S02]  /*0770*/  @P3 IADD3 R7, PT, PT, R7, 0x1, RZ ;  /* 0x0000000107073810 */ /* 0x000fe40007ffe0ff */
[----:B------:R-:W-:-:S05]  /*0780*/  IADD3 R5, PT, PT, -R9, RZ, RZ ;  /* 0x000000ff09057210 */ /* 0x000fca0007ffe1ff */
[----:B------:R-:W-:Y:S02]  /*0790*/  IMAD R5, R3, R5, R4 ;  /* 0x0000000503057224 */ /* 0x000fe400078e0204 */
[----:B------:R-:W-:-:S04]  /*07a0*/  @!P2 IADD3 R7, PT, PT, -R7, RZ, RZ ;  /* 0x000000ff0707a210 */ /* 0x000fc80007ffe1ff */
[----:B------:R-:W-:Y:S02]  /*07b0*/  SEL R3, R10, R7, !P1 ;  /* 0x000000070a037207 */ /* 0x000fe40004800000 */
[----:B0-----:R-:W-:-:S13]  /*07c0*/  ISETP.GE.AND P0, PT, R2, R5, PT ;  /* 0x000000050200720c */ /* 0x001fda0003f06270 */
[-C--:B------:R-:W-:Y:S01]  /*07d0*/  @!P0 IMAD R4, R3, R2.reuse, RZ ;  /* 0x0000000203048224 */ /* 0x080fe200078e02ff */
[----:B------:R-:W-:Y:S01]  /*07e0*/  @P0 IADD3 R6, PT, PT, -R5, R2, RZ ;  /* 0x0000000205060210 */ /* 0x000fe20007ffe1ff */
[----:B------:R-:W-:-:S03]  /*07f0*/  @P0 IMAD R5, R3, R5, RZ ;  /* 0x0000000503050224 */ /* 0x000fc600078e02ff */
[----:B------:R-:W-:Y:S01]  /*0800*/  @!P0 IADD3 R3, PT, PT, R3, R4, RZ ;  /* 0x0000000403038210 */ /* 0x000fe20007ffe0ff */
[----:B------:R-:W-:-:S05]  /*0810*/  @P0 IMAD R4, R9, R6, R5 ;  /* 0x0000000609040224 */ /* 0x000fca00078e0205 */
[-C--:B------:R-:W-:Y:S02]  /*0820*/  @P0 IADD3 R3, PT, PT, R9, R4.reuse, RZ ;  /* 0x0000000409030210 */ /* 0x080fe40007ffe0ff */
[----:B------:R-:W-:Y:S02]  /*0830*/  ISETP.GE.AND P0, PT, R18, R11, PT ;  /* 0x0000000b1200720c */ /* 0x000fe40003f06270 */
[----:B------:R-:W-:-:S04]  /*0840*/  IADD3 R3, PT, PT, R3, -R4, RZ ;  /* 0x8000000403037210 */ /* 0x000fc80007ffe0ff */
[----:B------:R-:W-:Y:S02]  /*0850*/  SHF.R.S32.HI R6, RZ, 0x1f, R3 ;  /* 0x0000001fff067819 */ /* 0x000fe40000011403 */
[----:B------:R-:W-:Y:S02]  /*0860*/  IADD3 R5, PT, PT, R3, 0x1f, RZ ;  /* 0x0000001f03057810 */ /* 0x000fe40007ffe0ff */
[----:B------:R-:W-:-:S04]  /*0870*/  LEA.HI R7, R6, R3, RZ, 0x5 ;  /* 0x0000000306077211 */ /* 0x000fc800078f28ff */
[----:B------:R-:W-:-:S04]  /*0880*/  LOP3.LUT R6, R7, 0xffffffe0, RZ, 0xc0, !PT ;  /* 0xffffffe007067812 */ /* 0x000fc800078ec0ff */
[----:B------:R-:W-:Y:S02]  /*0890*/  IADD3 R10, PT, PT, R3, -R6, RZ ;  /* 0x80000006030a7210 */ /* 0x000fe40007ffe0ff */
[----:B------:R-:W-:Y:S02]  /*08a0*/  SHF.R.U32.HI R3, RZ, 0x5, R0 ;  /* 0x00000005ff037819 */ /* 0x000fe40000011600 */
[----:B------:R-:W-:Y:S02]  /*08b0*/  SHF.R.S32.HI R6, RZ, 0x1f, R5 ;  /* 0x0000001fff067819 */ /* 0x000fe40000011405 */
[----:B------:R-:W-:Y:S01]  /*08c0*/  ISETP.GE.AND P1, PT, R3, R10, PT ;  /* 0x0000000a0300720c */ /* 0x000fe20003f26270 */
[----:B------:R-:W-:-:S12]  /*08d0*/  @P0 EXIT ;  /* 0x000000000000094d */ /* 0x000fd80003800000 */
[----:B------:R-:W0:Y:S01]  /*08e0*/  LDCU.64 UR6, c[0x0][0x390] ;  /* 0x00007200ff0677ac */ /* 0x000e220008000a00 */
[----:B------:R-:W-:Y:S01]  /*08f0*/  LEA.HI R6, R6, R5, RZ, 0x5 ;  /* 0x0000000506067211 */ /* 0x000fe200078f28ff */
[----:B------:R-:W-:Y:S01]  /*0900*/  IMAD R15, R2, 0x21, R3 ;  /* 0x00000021020f7824 */ /* 0x000fe200078e0203 */
[-C--:B------:R-:W-:Y:S02]  /*0910*/  @P1 IADD3 R5, PT, PT, -R10, R3.reuse, RZ ;  /* 0x000000030a051210 */ /* 0x080fe40007ffe1ff */
[----:B------:R-:W-:Y:S02]  /*0920*/  SHF.R.S32.HI R8, RZ, 0x5, R6 ;  /* 0x00000005ff087819 */ /* 0x000fe40000011406 */
[----:B------:R-:W-:Y:S02]  /*0930*/  @P1 SHF.R.S32.HI R6, RZ, 0x5, R7 ;  /* 0x00000005ff061819 */ /* 0x000fe40000011407 */
[----:B------:R-:W-:Y:S01]  /*0940*/  ISETP.GE.U32.AND P0, PT, R0, 0x20, PT ;  /* 0x000000200000780c */ /* 0x000fe20003f06070 */
[----:B------:R-:W-:Y:S01]  /*0950*/  @!P1 IMAD R17, R8, R3, RZ ;  /* 0x0000000308119224 */ /* 0x000fe200078e02ff */
[----:B------:R-:W-:Y:S01]  /*0960*/  IADD3 R15, PT, PT, R15, -0x1, RZ ;  /* 0xffffffff0f0f7810 */ /* 0x000fe20007ffe0ff */
[----:B------:R-:W-:Y:S01]  /*0970*/  @P1 IMAD R5, R6, R5, RZ ;  /* 0x0000000506051224 */ /* 0x000fe200078e02ff */
[----:B------:R-:W-:-:S02]  /*0980*/  ISETP.EQ.AND P0, PT, R2, RZ, !P0 ;  /* 0x000000ff0200720c */ /* 0x000fc40004702270 */
[C---:B------:R-:W-:Y:S01]  /*0990*/  @!P1 IADD3 R16, PT, PT, R8.reuse, R17, RZ ;  /* 0x0000001108109210 */ /* 0x040fe20007ffe0ff */
[----:B------:R-:W-:Y:S01]  /*09a0*/  @P1 IMAD R17, R8, R10, R5 ;  /* 0x0000000a08111224 */ /* 0x000fe200078e0205 */
[----:B0-----:R-:W-:-:S04]  /*09b0*/  UISETP.NE.U32.AND UP0, UPT, UR6, URZ, UPT ;  /* 0x000000ff0600728c */ /* 0x001fc8000bf05070 */
[----:B------:R-:W-:Y:S01]  /*09c0*/  @P1 IADD3 R16, PT, PT, R6, R17, RZ ;  /* 0x0000001106101210 */ /* 0x000fe20007ffe0ff */
[----:B------:R-:W-:Y:S01]  /*09d0*/  UISETP.NE.AND.EX UP0, UPT, UR7, URZ, UPT, UP0 ;  /* 0x000000ff0700728c */ /* 0x000fe2000bf05300 */
[-C--:B------:R-:W-:Y:S02]  /*09e0*/  IADD3 R14, PT, PT, R17, R4.reuse, RZ ;  /* 0x00000004110e7210 */ /* 0x080fe40007ffe0ff */
[----:B------:R-:W-:-:S06]  /*09f0*/  IADD3 R0, PT, PT, R16, R4, RZ ;  /* 0x0000000410007210 */ /* 0x000fcc0007ffe0ff */
[----:B------:R-:W-:Y:S05]  /*0a00*/  BRA.U UP0, `(.L_x_10) ;  /* 0x0000000500907547 */ /* 0x000fea000b800000 */
[----:B------:R-:W-:-:S04]  /*0a10*/  IADD3 R21, PT, PT, R14, 0x1, RZ ;  /* 0x000000010e157810 */ /* 0x000fc80007ffe0ff */
[----:B------:R-:W-:-:S04]  /*0a20*/  VIMNMX R3, PT, PT, R0, R21, !PT ;  /* 0x0000001500037248 */ /* 0x000fc80007fe0100 */
[----:B------:R-:W-:Y:S02]  /*0a30*/  IADD3 R4, PT, PT, R4, R17, -R3 ;  /* 0x0000001104047210 */ /* 0x000fe40007ffe803 */
[----:B------:R-:W-:Y:S02]  /*0a40*/  IADD3 R19, PT, PT, -R14, R3, RZ ;  /* 0x000000030e137210 */ /* 0x000fe40007ffe1ff */
[----:B------:R-:W-:Y:S02]  /*0a50*/  ISETP.GT.U32.AND P1, PT, R4, -0x4, PT ;  /* 0xfffffffc0400780c */ /* 0x000fe40003f24070 */
[----:B------:R-:W-:-:S11]  /*0a60*/  LOP3.LUT R19, R19, 0x3, RZ, 0xc0, !PT ;  /* 0x0000000313137812 */ /* 0x000fd600078ec0ff */
.L_x_18:
[----:B------:R-:W-:Y:S01]  /*0a70*/  BSSY.RECONVERGENT B0, `(.L_x_11) ;  /* 0x0000009000007945 */ /* 0x000fe20003800200 */
[----:B-12345:R-:W-:Y:S01]  /*0a80*/  HFMA2 R4, -RZ, RZ, 0, 0 ;  /* 0x00000000ff047431 */ /* 0x03efe200000001ff */
[----:B------:R-:W-:Y:S02]  /*0a90*/  ISETP.GE.AND P2, PT, R17, R16, PT ;  /* 0x000000101100720c */ /* 0x000fe40003f46270 */
[----:B------:R-:W-:Y:S11]  /*0aa0*/  @P0 BRA `(.L_x_12) ;  /* 0x0000000000140947 */ /* 0x000ff60003800000 */
[----:B------:R-:W0:Y:S01]  /*0ab0*/  LDC.64 R4, c[0x0][0x3a8] ;  /* 0x0000ea00ff047b82 */ /* 0x000e220000000a00 */
[----:B------:R-:W1:Y:S02]  /*0ac0*/  LDCU UR6, c[0x0][0x3b0] ;  /* 0x00007600ff0677ac */ /* 0x000e640008000800 */
[----:B-1----:R-:W-:-:S04]  /*0ad0*/  IMAD R3, R15, UR6, R18 ;  /* 0x000000060f037c24 */ /* 0x002fc8000f8e0212 */
[----:B0-----:R-:W-:-:S06]  /*0ae0*/  IMAD.WIDE.U32 R4, R3, 0x4, R4 ;  /* 0x0000000403047825 */ /* 0x001fcc00078e0004 */
[----:B------:R0:W5:Y:S02]  /*0af0*/  LDG.E R4, desc[UR4][R4.64] ;  /* 0x0000000404047981 */ /* 0x000164000c1e1900 */
.L_x_12:
[----:B------:R-:W-:Y:S05]  /*0b00*/  BSYNC.RECONVERGENT B0 ;  /* 0x0000000000007941 */ /* 0x000fea0003800200 */
.L_x_11:
[----:B------:R-:W-:Y:S04]  /*0b10*/  BSSY.RECONVERGENT B0, `(.L_x_13) ;  /* 0x000004e000007945 */ /* 0x000fe80003800200 */
[----:B------:R-:W-:Y:S05]  /*0b20*/  @P2 BRA `(.L_x_14) ;  /* 0x0000000400302947 */ /* 0x000fea0003800000 */
[----:B------:R-:W-:Y:S01]  /*0b30*/  ISETP.NE.AND P2, PT, R19, RZ, PT ;  /* 0x000000ff1300720c */ /* 0x000fe20003f45270 */
[----:B------:R-:W-:Y:S01]  /*0b40*/  BSSY.RECONVERGENT B1, `(.L_x_15) ;  /* 0x0000024000017945 */ /* 0x000fe20003800200 */
[----:B------:R-:W-:-:S11]  /*0b50*/  MOV R23, R14 ;  /* 0x0000000e00177202 */ /* 0x000fd60000000f00 */
[----:B------:R-:W-:Y:S05]  /*0b60*/  @!P2 BRA `(.L_x_16) ;  /* 0x000000000084a947 */ /* 0x000fea0003800000 */
[----:B0-----:R-:W0:Y:S08]  /*0b70*/  LDC R5, c[0x0][0x3b0] ;  /* 0x0000ec00ff057b82 */ /* 0x001e300000000800 */
        /* <DEDUP_REMOVED lines=8> */
[----:B0-----:R-:W-:Y:S01]  /*0c00*/  IMAD.WIDE R2, R11, 0x4, R2 ;  /* 0x000000040b027825 */ /* 0x001fe200078e0202 */
[----:B------:R-:W-:-:S03]  /*0c10*/  ISETP.NE.AND P2, PT, R19, 0x1, PT ;  /* 0x000000011300780c */ /* 0x000fc60003f45270 */
[----:B---3-5:R-:W-:-:S05]  /*0c20*/  FFMA R4, R4, R13, R23 ;  /* 0x0000000d04047223 */ /* 0x028fca0000000017 */
[----:B------:R1:W-:Y:S01]  /*0c30*/  STG.E desc[UR4][R2.64], R4 ;  /* 0x0000000402007986 */ /* 0x0003e2000c101904 */
[----:B------:R-:W-:-:S04]  /*0c40*/  MOV R23, R21 ;  /* 0x0000001500177202 */ /* 0x000fc80000000f00 */
[----:B------:R-:W-:Y:S05]  /*0c50*/  @!P2 BRA `(.L_x_16) ;  /* 0x000000000048a947 */ /* 0x000fea0003800000 */
[----:B------:R-:W-:-:S04]  /*0c60*/  IMAD.WIDE R6, R5, 0x4, R6 ;  /* 0x0000000405067825 */ /* 0x000fc800078e0206 */
[C---:B------:R-:W-:Y:S01]  /*0c70*/  IMAD.WIDE R8, R5.reuse, 0x4, R8 ;  /* 0x0000000405087825 */ /* 0x040fe200078e0208 */
[----:B------:R-:W2:Y:S04]  /*0c80*/  LDG.E R11, desc[UR4][R6.64] ;  /* 0x00000004060b7981 */ /* 0x000ea8000c1e1900 */
[----:B------:R-:W2:Y:S01]  /*0c90*/  LDG.E R13, desc[UR4][R8.64] ;  /* 0x00000004080d7981 */ /* 0x000ea2000c1e1900 */
[----:B-1----:R-:W-:Y:S01]  /*0ca0*/  IMAD.WIDE R2, R5, 0x4, R2 ;  /* 0x0000000405027825 */ /* 0x002fe200078e0202 */
[----:B------:R-:W-:Y:S02]  /*0cb0*/  ISETP.NE.AND P2, PT, R19, 0x2, PT ;  /* 0x000000021300780c */ /* 0x000fe40003f45270 */
[----:B------:R-:W-:Y:S01]  /*0cc0*/  IADD3 R23, PT, PT, R14, 0x2, RZ ;  /* 0x000000020e177810 */ /* 0x000fe20007ffe0ff */
[----:B--2---:R-:W-:-:S05]  /*0cd0*/  FFMA R4, R4, R11, R13 ;  /* 0x0000000b04047223 */ /* 0x004fca000000000d */
[----:B------:R2:W-:Y:S05]  /*0ce0*/  STG.E desc[UR4][R2.64], R4 ;  /* 0x0000000402007986 */ /* 0x0005ea000c101904 */
[----:B------:R-:W-:Y:S05]  /*0cf0*/  @!P2 BRA `(.L_x_16) ;  /* 0x000000000020a947 */ /* 0x000fea0003800000 */
[----:B------:R-:W-:-:S04]  /*0d00*/  IMAD.WIDE R6, R5, 0x4, R6 ;  /* 0x0000000405067825 */ /* 0x000fc800078e0206 */
[C---:B------:R-:W-:Y:S02]  /*0d10*/  IMAD.WIDE R8, R5.reuse, 0x4, R8 ;  /* 0x0000000405087825 */ /* 0x040fe400078e0208 */
[----:B------:R-:W3:Y:S04]  /*0d20*/  LDG.E R7, desc[UR4][R6.64] ;  /* 0x0000000406077981 */ /* 0x000ee8000c1e1900 */
[----:B------:R-:W3:Y:S01]  /*0d30*/  LDG.E R9, desc[UR4][R8.64] ;  /* 0x0000000408097981 */ /* 0x000ee2000c1e1900 */
[----:B--2---:R-:W-:Y:S01]  /*0d40*/  IMAD.WIDE R2, R5, 0x4, R2 ;  /* 0x0000000405027825 */ /* 0x004fe200078e0202 */
[----:B------:R-:W-:-:S03]  /*0d50*/  IADD3 R23, PT, PT, R14, 0x3, RZ ;  /* 0x000000030e177810 */ /* 0x000fc60007ffe0ff */
[----:B---3--:R-:W-:-:S05]  /*0d60*/  FFMA R4, R4, R7, R9 ;  /* 0x0000000704047223 */ /* 0x008fca0000000009 */
[----:B------:R3:W-:Y:S02]  /*0d70*/  STG.E desc[UR4][R2.64], R4 ;  /* 0x0000000402007986 */ /* 0x0007e4000c101904 */
.L_x_16:
[----:B------:R-:W-:Y:S05]  /*0d80*/  BSYNC.RECONVERGENT B1 ;  /* 0x0000000000017941 */ /* 0x000fea0003800200 */
.L_x_15:
[----:B------:R-:W-:Y:S05]  /*0d90*/  @P1 BRA `(.L_x_14) ;  /* 0x0000000000941947 */ /* 0x000fea0003800000 */
[----:B------:R-:W4:Y:S02]  /*0da0*/  LDC R25, c[0x0][0x3b0] ;  /* 0x0000ec00ff197b82 */ /* 0x000f240000000800 */
[----:B----4-:R-:W-:-:S07]  /*0db0*/  IMAD R20, R23, R25, R18 ;  /* 0x0000001917147224 */ /* 0x010fce00078e0212 */
.L_x_17:
[----:B----4-:R-:W4:Y:S08]  /*0dc0*/  LDC.64 R12, c[0x0][0x380] ;  /* 0x0000e000ff0c7b82 */ /* 0x010f300000000a00 */
[----:B------:R-:W0:Y:S08]  /*0dd0*/  LDC.64 R8, c[0x0][0x388] ;  /* 0x0000e200ff087b82 */ /* 0x000e300000000a00 */
[----:B-123--:R-:W1:Y:S01]  /*0de0*/  LDC.64 R2, c[0x0][0x398] ;  /* 0x0000e600ff027b82 */ /* 0x00ee620000000a00 */
[----:B----4-:R-:W-:-:S05]  /*0df0*/  IMAD.WIDE R12, R20, 0x4, R12 ;  /* 0x00000004140c7825 */ /* 0x010fca00078e020c */
[----:B0-----:R-:W2:Y:S01]  /*0e00*/  LDG.E R5, desc[UR4][R12.64] ;  /* 0x000000040c057981 */ /* 0x001ea2000c1e1900 */
[----:B------:R-:W-:-:S05]  /*0e10*/  IMAD.WIDE R8, R20, 0x4, R8 ;  /* 0x0000000414087825 */ /* 0x000fca00078e0208 */
[----:B------:R-:W2:Y:S01]  /*0e20*/  LDG.E R6, desc[UR4][R8.64] ;  /* 0x0000000408067981 */ /* 0x000ea2000c1e1900 */
[----:B-1----:R-:W-:-:S04]  /*0e30*/  IMAD.WIDE R2, R20, 0x4, R2 ;  /* 0x0000000414027825 */ /* 0x002fc800078e0202 */
[----:B--2--5:R-:W-:Y:S01]  /*0e40*/  FFMA R29, R5, R4, R6 ;  /* 0x00000004051d7223 */ /* 0x024fe20000000006 */
        /* <DEDUP_REMOVED lines=21> */
[----:B------:R-:W-:Y:S02]  /*0fa0*/  ISETP.GE.AND P2, PT, R23, R0, PT ;  /* 0x000000001700720c */ /* 0x000fe40003f46270 */
[----:B------:R-:W-:Y:S01]  /*0fb0*/  LEA R20, R25, R20, 0x2 ;  /* 0x0000001419147211 */ /* 0x000fe200078e10ff */
[----:B--2---:R-:W-:-:S05]  /*0fc0*/  FFMA R4, R24, R3, R7 ;  /* 0x0000000318047223 */ /* 0x004fca0000000007 */
[----:B------:R4:W-:Y:S05]  /*0fd0*/  STG.E desc[UR4][R28.64], R4 ;  /* 0x000000041c007986 */ /* 0x0009ea000c101904 */
[----:B------:R-:W-:Y:S05]  /*0fe0*/  @!P2 BRA `(.L_x_17) ;  /* 0xfffffffc0074a947 */ /* 0x000fea000383ffff */
.L_x_14:
[----:B------:R-:W-:Y:S05]  /*0ff0*/  BSYNC.RECONVERGENT B0 ;  /* 0x0000000000007941 */ /* 0x000fea0003800200 */
.L_x_13:
[----:B------:R-:W0:Y:S01]  /*1000*/  LDCU UR6, c[0x0][0x3b0] ;  /* 0x00007600ff0677ac */ /* 0x000e220008000800 */
[----:B------:R-:W-:-:S04]  /*1010*/  IADD3 R18, PT, PT, R18, 0x20, RZ ;  /* 0x0000002012127810 */ /* 0x000fc80007ffe0ff */
[----:B0-----:R-:W-:-:S13]  /*1020*/  ISETP.GE.AND P2, PT, R18, UR6, PT ;  /* 0x0000000612007c0c */ /* 0x001fda000bf46270 */
[----:B------:R-:W-:Y:S05]  /*1030*/  @!P2 BRA `(.L_x_18) ;  /* 0xfffffff8008ca947 */ /* 0x000fea000383ffff */
[----:B------:R-:W-:Y:S05]  /*1040*/  EXIT ;  /* 0x000000000000794d */ /* 0x000fea0003800000 */
.L_x_10:
[----:B------:R-:W-:-:S04]  /*1050*/  IADD3 R5, PT, PT, R14, 0x1, RZ ;  /* 0x000000010e057810 */ /* 0x000fc80007ffe0ff */
[----:B------:R-:W-:-:S04]  /*1060*/  VIMNMX R3, PT, PT, R0, R5, !PT ;  /* 0x0000000500037248 */ /* 0x000fc80007fe0100 */
[----:B------:R-:W-:Y:S02]  /*1070*/  IADD3 R4, PT, PT, R4, R17, -R3 ;  /* 0x0000001104047210 */ /* 0x000fe40007ffe803 */
[----:B------:R-:W-:Y:S02]  /*1080*/  IADD3 R2, PT, PT, -R14, R3, RZ ;  /* 0x000000030e027210 */ /* 0x000fe40007ffe1ff */
[----:B------:R-:W-:Y:S02]  /*1090*/  ISETP.GT.U32.AND P1, PT, R4, -0x4, PT ;  /* 0xfffffffc0400780c */ /* 0x000fe40003f24070 */
[----:B------:R-:W-:-:S11]  /*10a0*/  LOP3.LUT R2, R2, 0x3, RZ, 0xc0, !PT ;  /* 0x0000000302027812 */ /* 0x000fd600078ec0ff */
.L_x_24:
[----:B-123--:R-:W0:Y:S08]  /*10b0*/  @P0 LDC.64 R6, c[0x0][0x390] ;  /* 0x0000e400ff060b82 */ /* 0x00ee300000000a00 */
[----:B------:R-:W1:Y:S08]  /*10c0*/  @!P0 LDC R3, c[0x0][0x3b0] ;  /* 0x0000ec00ff038b82 */ /* 0x000e700000000800 */
[----:B------:R-:W2:Y:S01]  /*10d0*/  @!P0 LDC.64 R8, c[0x0][0x3a8] ;  /* 0x0000ea00ff088b82 */ /* 0x000ea20000000a00 */
[----:B0-----:R-:W-:-:S05]  /*10e0*/  @P0 IMAD.WIDE.U32 R6, R18, 0x4, R6 ;  /* 0x0000000412060825 */ /* 0x001fca00078e0006 */
[----:B----45:R0:W5:Y:S01]  /*10f0*/  @P0 LDG.E R11, desc[UR4][R6.64] ;  /* 0x00000004060b0981 */ /* 0x030162000c1e1900 */
[----:B-1----:R-:W-:-:S04]  /*1100*/  @!P0 IMAD R3, R15, R3, R18 ;  /* 0x000000030f038224 */ /* 0x002fc800078e0212 */
[----:B--2---:R-:W-:Y:S01]  /*1110*/  @!P0 IMAD.WIDE.U32 R8, R3, 0x4, R8 ;  /* 0x0000000403088825 */ /* 0x004fe200078e0008 */
[----:B------:R-:W-:-:S04]  /*1120*/  ISETP.GE.AND P2, PT, R17, R16, PT ;  /* 0x000000101100720c */ /* 0x000fc80003f46270 */
[----:B------:R0:W5:Y:S01]  /*1130*/  @!P0 LDG.E R11, desc[UR4][R8.64] ;  /* 0x00000004080b8981 */ /* 0x000162000c1e1900 */
[----:B------:R-:W-:Y:S08]  /*1140*/  BSSY.RECONVERGENT B0, `(.L_x_19) ;  /* 0x000004d000007945 */ /* 0x000ff00003800200 */
[----:B------:R-:W-:Y:S05]  /*1150*/  @P2 BRA `(.L_x_20) ;  /* 0x00000004002c2947 */ /* 0x000fea0003800000 */
[----:B------:R-:W-:Y:S01]  /*1160*/  ISETP.NE.AND P2, PT, R2, RZ, PT ;  /* 0x000000ff0200720c */ /* 0x000fe20003f45270 */
[----:B------:R-:W-:Y:S01]  /*1170*/  BSSY.RECONVERGENT B1, `(.L_x_21) ;  /* 0x0000024000017945 */ /* 0x000fe20003800200 */
[----:B------:R-:W-:-:S11]  /*1180*/  MOV R3, R14 ;  /* 0x0000000e00037202 */ /* 0x000fd60000000f00 */
[----:B------:R-:W-:Y:S05]  /*1190*/  @!P2 BRA `(.L_x_22) ;  /* 0x000000000084a947 */ /* 0x000fea0003800000 */
[----:B------:R-:W1:Y:S08]  /*11a0*/  LDC R19, c[0x0][0x3b0] ;  /* 0x0000ec00ff137b82 */ /* 0x000e700000000800 */
[----:B0-----:R-:W0:Y:S08]  /*11b0*/  LDC.64 R8, c[0x0][0x380] ;  /* 0x0000e000ff087b82 */ /* 0x001e300000000a00 */
[----:B------:R-:W2:Y:S01]  /*11c0*/  LDC.64 R12, c[0x0][0x388] ;  /* 0x0000e200ff0c7b82 */ /* 0x000ea20000000a00 */
[----:B-1----:R-:W-:-:S07]  /*11d0*/  IMAD R3, R14, R19, R18 ;  /* 0x000000130e037224 */ /* 0x002fce00078e0212 */
[----:B------:R-:W1:Y:S01]  /*11e0*/  LDC.64 R6, c[0x0][0x398] ;  /* 0x0000e600ff067b82 */ /* 0x000e620000000a00 */
[----:B0-----:R-:W-:-:S05]  /*11f0*/  IMAD.WIDE R8, R3, 0x4, R8 ;  /* 0x0000000403087825 */ /* 0x001fca00078e0208 */
[----:B------:R-:W3:Y:S01]  /*1200*/  LDG.E R4, desc[UR4][R8.64] ;  /* 0x0000000408047981 */ /* 0x000ee2000c1e1900 */
[----:B--2---:R-:W-:-:S05]  /*1210*/  IMAD.WIDE R12, R3, 0x4, R12 ;  /* 0x00000004030c7825 */ /* 0x004fca00078e020c */
[----:B------:R-:W3:Y:S01]  /*1220*/  LDG.E R10, desc[UR4][R12.64] ;  /* 0x000000040c0a7981 */ /* 0x000ee2000c1e1900 */
[----:B-1----:R-:W-:Y:S01]  /*1230*/  IMAD.WIDE R6, R3, 0x4, R6 ;  /* 0x0000000403067825 */ /* 0x002fe200078e0206 */
[----:B------:R-:W-:Y:S02]  /*1240*/  ISETP.NE.AND P2, PT, R2, 0x1, PT ;  /* 0x000000010200780c */ /* 0x000fe40003f45270 */
[----:B------:R-:W-:Y:S01]  /*1250*/  MOV R3, R5 ;  /* 0x0000000500037202 */ /* 0x000fe20000000f00 */
[----:B---3-5:R-:W-:-:S05]  /*1260*/  FFMA R11, R11, R4, R10 ;  /* 0x000000040b0b7223 */ /* 0x028fca000000000a */
[----:B------:R1:W-:Y:S05]  /*1270*/  STG.E desc[UR4][R6.64], R11 ;  /* 0x0000000b06007986 */ /* 0x0003ea000c101904 */
        /* <DEDUP_REMOVED lines=19> */
.L_x_22:
[----:B------:R-:W-:Y:S05]  /*13b0*/  BSYNC.RECONVERGENT B1 ;  /* 0x0000000000017941 */ /* 0x000fea0003800200 */
.L_x_21:
[----:B------:R-:W-:Y:S05]  /*13c0*/  @P1 BRA `(.L_x_20) ;  /* 0x0000000000901947 */ /* 0x000fea0003800000 */
.L_x_23:
[----:B------:R-:W0:Y:S08]  /*13d0*/  LDC R19, c[0x0][0x3b0] ;  /* 0x0000ec00ff137b82 */ /* 0x000e300000000800 */
[----:B----4-:R-:W4:Y:S08]  /*13e0*/  LDC.64 R22, c[0x0][0x380] ;  /* 0x0000e000ff167b82 */ /* 0x010f300000000a00 */
[----:B------:R-:W4:Y:S01]  /*13f0*/  LDC.64 R12, c[0x0][0x388] ;  /* 0x0000e200ff0c7b82 */ /* 0x000f220000000a00 */
[----:B0-----:R-:W-:-:S07]  /*1400*/  IMAD R9, R3, R19, R18 ;  /* 0x0000001303097224 */ /* 0x001fce00078e0212 */
[----:B-123--:R-:W0:Y:S01]  /*1410*/  LDC.64 R6, c[0x0][0x398] ;  /* 0x0000e600ff067b82 */ /* 0x00ee220000000a00 */
[----:B----4-:R-:W-:-:S05]  /*1420*/  IMAD.WIDE R22, R9, 0x4, R22 ;  /* 0x0000000409167825 */ /* 0x010fca00078e0216 */
[----:B------:R-:W2:Y:S01]  /*1430*/  LDG.E R4, desc[UR4][R22.64] ;  /* 0x0000000416047981 */ /* 0x000ea2000c1e1900 */
[----:B------:R-:W-:-:S05]  /*1440*/  IMAD.WIDE R12, R9, 0x4, R12 ;  /* 0x00000004090c7825 */ /* 0x000fca00078e020c */
[----:B------:R-:W2:Y:S01]  /*1450*/  LDG.E R21, desc[UR4][R12.64] ;  /* 0x000000040c157981 */ /* 0x000ea2000c1e1900 */
[----:B0-----:R-:W-:-:S04]  /*1460*/  IMAD.WIDE R6, R9, 0x4, R6 ;  /* 0x0000000409067825 */ /* 0x001fc800078e0206 */
[----:B------:R-:W-:-:S04]  /*1470*/  IMAD.WIDE R8, R19, 0x4, R22 ;  /* 0x0000000413087825 */ /* 0x000fc800078e0216 */
[----:B--2--5:R-:W-:Y:S01]  /*1480*/  FFMA R27, R4, R11, R21 ;  /* 0x0000000b041b7223 */ /* 0x024fe20000000015 */
        /* <DEDUP_REMOVED lines=20> */
[----:B------:R-:W-:Y:S01]  /*15d0*/  ISETP.GE.AND P2, PT, R3, R0, PT ;  /* 0x000000000300720c */ /* 0x000fe20003f46270 */
[----:B--2---:R-:W-:-:S05]  /*15e0*/  FFMA R11, R4, R7, R9 ;  /* 0x00000007040b7223 */ /* 0x004fca0000000009 */
[----:B------:R4:W-:Y:S07]  /*15f0*/  STG.E desc[UR4][R26.64], R11 ;  /* 0x0000000b1a007986 */ /* 0x0009ee000c101904 */
[----:B------:R-:W-:Y:S05]  /*1600*/  @!P2 BRA `(.L_x_23) ;  /* 0xfffffffc0070a947 */ /* 0x000fea000383ffff */
.L_x_20:
[----:B------:R-:W-:Y:S05]  /*1610*/  BSYNC.RECONVERGENT B0 ;  /* 0x0000000000007941 */ /* 0x000fea0003800200 */
.L_x_19:
[----:B------:R-:W0:Y:S01]  /*1620*/  LDCU UR6, c[0x0][0x3b0] ;  /* 0x00007600ff0677ac */ /* 0x000e220008000800 */
[----:B------:R-:W-:-:S04]  /*1630*/  IADD3 R18, PT, PT, R18, 0x20, RZ ;  /* 0x0000002012127810 */ /* 0x000fc80007ffe0ff */
[----:B0-----:R-:W-:-:S13]  /*1640*/  ISETP.GE.AND P2, PT, R18, UR6, PT ;  /* 0x0000000612007c0c */ /* 0x001fda000bf46270 */
[----:B------:R-:W-:Y:S05]  /*1650*/  @!P2 BRA `(.L_x_24) ;  /* 0xfffffff80094a947 */ /* 0x000fea000383ffff */
[----:B------:R-:W-:Y:S05]  /*1660*/  EXIT ;  /* 0x000000000000794d */ /* 0x000fea0003800000 */
.L_x_25:
        /* <DEDUP_REMOVED lines=9> */
.L_x_50:


//--------------------- .text._Z17block_scan_kernelPfS_ii --------------------------
	.section	.text._Z17block_scan_kernelPfS_ii,"ax",@progbits
	.align	128
        .global         _Z17block_scan_kernelPfS_ii
        .type           _Z17block_scan_kernelPfS_ii,@function
        .size           _Z17block_scan_kernelPfS_ii,(.L_x_51 - _Z17block_scan_kernelPfS_ii)
        .other          _Z17block_scan_kernelPfS_ii,@"STO_CUDA_ENTRY STV_DEFAULT"
_Z17block_scan_kernelPfS_ii:
.text._Z17block_scan_kernelPfS_ii:
        /* <DEDUP_REMOVED lines=12> */
[C---:B------:R-:W-:Y:S02]  /*00c0*/  IADD3 R5, PT, PT, R2.reuse, 0x7, RZ ;  /* 0x0000000702057810 */ /* 0x040fe40007ffe0ff */
[----:B------:R-:W-:Y:S01]  /*00d0*/  IADD3 R4, PT, PT, R2, 0x3, RZ ;  /* 0x0000000302047810 */ /* 0x000fe20007ffe0ff */
[----:B------:R-:W1:Y:S01]  /*00e0*/  LDCU.64 UR6, c[0x0][0x358] ;  /* 0x00006b00ff0677ac */ /* 0x000e620008000a00 */
[----:B------:R-:W-:Y:S02]  /*00f0*/  LOP3.LUT R0, R5, 0x7, RZ, 0xc0, !PT ;  /* 0x0000000705007812 */ /* 0x000fe400078ec0ff */
[----:B------:R-:W-:Y:S02]  /*0100*/  LOP3.LUT R7, R4, 0x3, RZ, 0xc0, !PT ;  /* 0x0000000304077812 */ /* 0x000fe400078ec0ff */
[----:B------:R-:W-:Y:S02]  /*0110*/  IADD3 R0, PT, PT, R0, -0x1, RZ ;  /* 0xffffffff00007810 */ /* 0x000fe40007ffe0ff */
[----:B------:R-:W-:-:S02]  /*0120*/  ISETP.NE.AND P0, PT, R7, 0x1, PT ;  /* 0x000000010700780c */ /* 0x000fc40003f05270 */
[----:B------:R-:W-:Y:S02]  /*0130*/  ISETP.GE.U32.AND P1, PT, R0, 0x3, PT ;  /* 0x000000030000780c */ /* 0x000fe40003f26070 */
[----:B------:R-:W-:Y:S01]  /*0140*/  IADD3 R2, PT, PT, R2, -0x1, RZ ;  /* 0xffffffff02027810 */ /* 0x000fe20007ffe0ff */
[----:B0-----:R-:W-:-:S10]  /*0150*/  IMAD R0, R6, UR4, RZ ;  /* 0x0000000406007c24 */ /* 0x001fd4000f8e02ff */
.L_x_31:
[----:B0---4-:R-:W0:Y:S01]  /*0160*/  LDC.64 R6, c[0x0][0x390] ;  /* 0x0000e400ff067b82 */ /* 0x011e220000000a00 */
[----:B------:R-:W-:Y:S01]  /*0170*/  HFMA2 R9, -RZ, RZ, 0, 5.9604644775390625e-08 ;  /* 0x00000001ff097431 */ /* 0x000fe200000001ff */
[----:B0-----:R-:W-:Y:S02]  /*0180*/  IADD3 R7, PT, PT, R7, -0x2, RZ ;  /* 0xfffffffe07077810 */ /* 0x001fe40007ffe0ff */
[----:B---3--:R-:W-:Y:S02]  /*0190*/  LEA R10, R6, R3, 0x5 ;  /* 0x00000003060a7211 */ /* 0x008fe400078e28ff */
[----:B------:R-:W-:-:S13]  /*01a0*/  ISETP.GE.U32.AND P2, PT, R7, 0x7, PT ;  /* 0x000000070700780c */ /* 0x000fda0003f46070 */
[----:B--2---:R-:W-:Y:S05]  /*01b0*/  @!P2 BRA `(.L_x_26) ;  /* 0x0000000400d4a947 */ /* 0x004fea0003800000 */
[----:B------:R-:W-:Y:S01]  /*01c0*/  LOP3.LUT R12, R2, 0xfffffff8, RZ, 0xc0, !PT ;  /* 0xfffffff8020c7812 */ /* 0x000fe200078ec0ff */
[C-C-:B------:R-:W-:Y:S01]  /*01d0*/  IMAD R7, R6.reuse, 0x62, R3.reuse ;  /* 0x0000006206077824 */ /* 0x140fe200078e0203 */
[----:B------:R-:W-:Y:S01]  /*01e0*/  MOV R8, RZ ;  /* 0x000000ff00087202 */ /* 0x000fe20000000f00 */
[--C-:B------:R-:W-:Y:S01]  /*01f0*/  IMAD R9, R6, 0x83, R3.reuse ;  /* 0x0000008306097824 */ /* 0x100fe200078e0203 */
[----:B------:R-:W-:Y:S01]  /*0200*/  IADD3 R12, PT, PT, -R12, RZ, RZ ;  /* 0x000000ff0c0c7210 */ /* 0x000fe20007ffe1ff */
[C-C-:B------:R-:W-:Y:S02]  /*0210*/  IMAD R11, R6.reuse, 0xa4, R3.reuse ;  /* 0x000000a4060b7824 */ /* 0x140fe400078e0203 */
[C-C-:B------:R-:W-:Y:S02]  /*0220*/  IMAD R13, R6.reuse, 0xc5, R3.reuse ;  /* 0x000000c5060d7824 */ /* 0x140fe400078e0203 */
[C-C-:B------:R-:W-:Y:S02]  /*0230*/  IMAD R15, R6.reuse, 0xe6, R3.reuse ;  /* 0x000000e6060f7824 */ /* 0x140fe400078e0203 */
[----:B------:R-:W-:-:S02]  /*0240*/  IMAD R17, R6, 0x107, R3 ;  /* 0x0000010706117824 */ /* 0x000fc400078e0203 */
[C-C-:B------:R-:W-:Y:S02]  /*0250*/  IMAD R35, R6.reuse, 0x128, R3.reuse ;  /* 0x0000012806237824 */ /* 0x140fe400078e0203 */
[----:B------:R-:W-:-:S07]  /*0260*/  IMAD R37, R6, 0x41, R3 ;  /* 0x0000004106257824 */ /* 0x000fce00078e0203 */
.L_x_27:
[----:B--2---:R-:W0:Y:S08]  /*0270*/  LDC.64 R18, c[0x0][0x388] ;  /* 0x0000e200ff127b82 */ /* 0x004e300000000a00 */
[----:B------:R-:W2:Y:S01]  /*0280*/  LDC.64 R20, c[0x0][0x380] ;  /* 0x0000e000ff147b82 */ /* 0x000ea20000000a00 */
[----:B0-----:R-:W-:-:S04]  /*0290*/  IMAD.WIDE R28, R10, 0x4, R18 ;  /* 0x000000040a1c7825 */ /* 0x001fc800078e0212 */
[C---:B------:R-:W-:Y:S02]  /*02a0*/  IMAD.WIDE R30, R37.reuse, 0x4, R18 ;  /* 0x00000004251e7825 */ /* 0x040fe400078e0212 */
[----:B-1----:R-:W3:Y:S02]  /*02b0*/  LDG.E R29, desc[UR6][R28.64] ;  /* 0x000000061c1d7981 */ /* 0x002ee4000c1e1900 */
[--C-:B--2---:R-:W-:Y:S02]  /*02c0*/  IMAD.WIDE R32, R37, 0x4, R20.reuse ;  /* 0x0000000425207825 */ /* 0x104fe400078e0214 */
[----:B------:R-:W3:Y:S04]  /*02d0*/  LDG.E R23, desc[UR6][R30.64] ;  /* 0x000000061e177981 */ /* 0x000ee8000c1e1900 */
[----:B------:R-:W3:Y:S01]  /*02e0*/  LDG.E R14, desc[UR6][R32.64] ;  /* 0x00000006200e7981 */ /* 0x000ee2000c1e1900 */
[----:B------:R-:W-:-:S04]  /*02f0*/  IMAD.WIDE R26, R10, 0x4, R20 ;  /* 0x000000040a1a7825 */ /* 0x000fc800078e0214 */
[----:B---3--:R-:W-:-:S05]  /*0300*/  FFMA R14, R14, R29, R23 ;  /* 0x0000001d0e0e7223 */ /* 0x008fca0000000017 */
[----:B------:R0:W-:Y:S04]  /*0310*/  STG.E desc[UR6][R30.64], R14 ;  /* 0x0000000e1e007986 */ /* 0x0001e8000c101906 */
[----:B------:R-:W2:Y:S04]  /*0320*/  LDG.E R26, desc[UR6][R26.64] ;  /* 0x000000061a1a7981 */ /* 0x000ea8000c1e1900 */
[----:B------:R-:W2:Y:S01]  /*0330*/  LDG.E R23, desc[UR6][R32.64] ;  /* 0x0000000620177981 */ /* 0x000ea2000c1e1900 */
[----:B------:R-:W-:-:S04]  /*0340*/  IMAD.WIDE R24, R7, 0x4, R20 ;  /* 0x0000000407187825 */ /* 0x000fc800078e0214 */
        /* <DEDUP_REMOVED lines=25> */
[----:B------:R-:W3:Y:S04]  /*04e0*/  LDG.E R23, desc[UR6][R26.64] ;  /* 0x000000061a177981 */ /* 0x000ee8000c1e1900 */
[----:B0-----:R-:W3:Y:S04]  /*04f0*/  LDG.E R14, desc[UR6][R30.64] ;  /* 0x000000061e0e7981 */ /* 0x001ee8000c1e1900 */
[----:B------:R-:W3:Y:S02]  /*0500*/  LDG.E R22, desc[UR6][R32.64] ;  /* 0x0000000620167981 */ /* 0x000ee4000c1e1900 */
[----:B---3--:R-:W-:-:S05]  /*0510*/  FFMA R14, R14, R23, R22 ;  /* 0x000000170e0e7223 */ /* 0x008fca0000000016 */
[----:B------:R0:W-:Y:S04]  /*0520*/  STG.E desc[UR6][R32.64], R14 ;  /* 0x0000000e20007986 */ /* 0x0001e8000c101906 */
[----:B-1----:R-:W3:Y:S04]  /*0530*/  LDG.E R16, desc[UR6][R28.64] ;  /* 0x000000061c107981 */ /* 0x002ee8000c1e1900 */
[----:B------:R-:W3:Y:S01]  /*0540*/  LDG.E R23, desc[UR6][R30.64] ;  /* 0x000000061e177981 */ /* 0x000ee2000c1e1900 */
[----:B------:R-:W-:-:S04]  /*0550*/  IMAD.WIDE R24, R13, 0x4, R18 ;  /* 0x000000040d187825 */ /* 0x000fc800078e0212 */
[----:B---3--:R-:W-:Y:S01]  /*0560*/  FMUL R16, R16, R23 ;  /* 0x0000001710107220 */ /* 0x008fe20000400000 */
[----:B------:R-:W-:-:S04]  /*0570*/  IMAD.WIDE R22, R13, 0x4, R20 ;  /* 0x000000040d167825 */ /* 0x000fc800078e0214 */
[----:B------:R1:W-:Y:S04]  /*0580*/  STG.E desc[UR6][R30.64], R16 ;  /* 0x000000101e007986 */ /* 0x0003e8000c101906 */
[----:B------:R-:W3:Y:S04]  /*0590*/  LDG.E R27, desc[UR6][R32.64] ;  /* 0x00000006201b7981 */ /* 0x000ee8000c1e1900 */
[----:B------:R-:W3:Y:S04]  /*05a0*/  LDG.E R26, desc[UR6][R22.64] ;  /* 0x00000006161a7981 */ /* 0x000ee8000c1e1900 */
[----:B--2---:R-:W3:Y:S02]  /*05b0*/  LDG.E R34, desc[UR6][R24.64] ;  /* 0x0000000618227981 */ /* 0x004ee4000c1e1900 */
[----:B---3--:R-:W-:-:S05]  /*05c0*/  FFMA R34, R26, R27, R34 ;  /* 0x0000001b1a227223 */ /* 0x008fca0000000022 */
        /* <DEDUP_REMOVED lines=17> */
[----:B------:R-:W-:Y:S04]  /*06e0*/  STG.E desc[UR6][R26.64], R34 ;  /* 0x000000221a007986 */ /* 0x000fe8000c101906 */
[----:B------:R-:W2:Y:S04]  /*06f0*/  LDG.E R25, desc[UR6][R28.64] ;  /* 0x000000061c197981 */ /* 0x000ea8000c1e1900 */
[----:B0-----:R-:W2:Y:S04]  /*0700*/  LDG.E R14, desc[UR6][R30.64] ;  /* 0x000000061e0e7981 */ /* 0x001ea8000c1e1900 */
[----:B------:R-:W2:Y:S02]  /*0710*/  LDG.E R24, desc[UR6][R32.64] ;  /* 0x0000000620187981 */ /* 0x000ea4000c1e1900 */
[----:B--2---:R-:W-:-:S05]  /*0720*/  FFMA R25, R14, R25, R24 ;  /* 0x000000190e197223 */ /* 0x004fca0000000018 */
[----:B------:R0:W-:Y:S04]  /*0730*/  STG.E desc[UR6][R32.64], R25 ;  /* 0x0000001920007986 */ /* 0x0001e8000c101906 */
[----:B------:R-:W2:Y:S04]  /*0740*/  LDG.E R14, desc[UR6][R26.64] ;  /* 0x000000061a0e7981 */ /* 0x000ea8000c1e1900 */
[----:B------:R-:W2:Y:S01]  /*0750*/  LDG.E R23, desc[UR6][R30.64] ;  /* 0x000000061e177981 */ /* 0x000ea2000c1e1900 */
[----:B------:R-:W-:-:S04]  /*0760*/  IMAD.WIDE R20, R35, 0x4, R20 ;  /* 0x0000000423147825 */ /* 0x000fc800078e0214 */
[----:B------:R-:W-:-:S04]  /*0770*/  IMAD.WIDE R18, R35, 0x4, R18 ;  /* 0x0000000423127825 */ /* 0x000fc800078e0212 */
[----:B--2---:R-:W-:-:S05]  /*0780*/  FMUL R23, R14, R23 ;  /* 0x000000170e177220 */ /* 0x004fca0000400000 */
[----:B------:R2:W-:Y:S04]  /*0790*/  STG.E desc[UR6][R30.64], R23 ;  /* 0x000000171e007986 */ /* 0x0005e8000c101906 */
[----:B-1----:R-:W3:Y:S04]  /*07a0*/  LDG.E R29, desc[UR6][R32.64] ;  /* 0x00000006201d7981 */ /* 0x002ee8000c1e1900 */
[----:B------:R-:W3:Y:S04]  /*07b0*/  LDG.E R14, desc[UR6][R20.64] ;  /* 0x00000006140e7981 */ /* 0x000ee8000c1e1900 */
[----:B------:R-:W3:Y:S02]  /*07c0*/  LDG.E R16, desc[UR6][R18.64] ;  /* 0x0000000612107981 */ /* 0x000ee4000c1e1900 */
[----:B---3--:R-:W-:-:S05]  /*07d0*/  FFMA R29, R14, R29, R16 ;  /* 0x0000001d0e1d7223 */ /* 0x008fca0000000010 */
[----:B------:R2:W-:Y:S04]  /*07e0*/  STG.E desc[UR6][R18.64], R29 ;  /* 0x0000001d12007986 */ /* 0x0005e8000c101906 */
[----:B------:R-:W3:Y:S04]  /*07f0*/  LDG.E R14, desc[UR6][R30.64] ;  /* 0x000000061e0e7981 */ /* 0x000ee8000c1e1900 */
[----:B0-----:R-:W3:Y:S01]  /*0800*/  LDG.E R25, desc[UR6][R20.64] ;  /* 0x0000000614197981 */ /* 0x001ee2000c1e1900 */
[----:B------:R-:W-:-:S04]  /*0810*/  IADD3 R12, PT, PT, R12, 0x8, RZ ;  /* 0x000000080c0c7810 */ /* 0x000fc80007ffe0ff */
[----:B------:R-:W-:Y:S01]  /*0820*/  ISETP.NE.AND P2, PT, R12, RZ, PT ;  /* 0x000000ff0c00720c */ /* 0x000fe20003f45270 */
[----:B------:R-:W-:Y:S01]  /*0830*/  IMAD R10, R6, 0x108, R10 ;  /* 0x00000108060a7824 */ /* 0x000fe200078e020a */
[----:B------:R-:W-:Y:S01]  /*0840*/  IADD3 R8, PT, PT, R8, 0x8, RZ ;  /* 0x0000000808087810 */ /* 0x000fe20007ffe0ff */
[C---:B------:R-:W-:Y:S02]  /*0850*/  IMAD R7, R6.reuse, 0x108, R7 ;  /* 0x0000010806077824 */ /* 0x040fe400078e0207 */
[C---:B------:R-:W-:Y:S02]  /*0860*/  IMAD R9, R6.reuse, 0x108, R9 ;  /* 0x0000010806097824 */ /* 0x040fe400078e0209 */
[C---:B------:R-:W-:Y:S02]  /*0870*/  IMAD R11, R6.reuse, 0x108, R11 ;  /* 0x00000108060b7824 */ /* 0x040fe400078e020b */
[C---:B------:R-:W-:Y:S02]  /*0880*/  IMAD R13, R6.reuse, 0x108, R13 ;  /* 0x00000108060d7824 */ /* 0x040fe400078e020d */
[----:B------:R-:W-:-:S02]  /*0890*/  IMAD R15, R6, 0x108, R15 ;  /* 0x00000108060f7824 */ /* 0x000fc400078e020f */
[C---:B------:R-:W-:Y:S02]  /*08a0*/  IMAD R17, R6.reuse, 0x108, R17 ;  /* 0x0000010806117824 */ /* 0x040fe400078e0211 */
[C---:B------:R-:W-:Y:S02]  /*08b0*/  IMAD R35, R6.reuse, 0x108, R35 ;  /* 0x0000010806237824 */ /* 0x040fe400078e0223 */
[----:B------:R-:W-:Y:S02]  /*08c0*/  IMAD R37, R6, 0x108, R37 ;  /* 0x0000010806257824 */ /* 0x000fe400078e0225 */
[----:B---3--:R-:W-:-:S05]  /*08d0*/  FMUL R25, R14, R25 ;  /* 0x000000190e197220 */ /* 0x008fca0000400000 */
[----:B------:R2:W-:Y:S01]  /*08e0*/  STG.E desc[UR6][R20.64], R25 ;  /* 0x0000001914007986 */ /* 0x0005e2000c101906 */
[----:B------:R-:W-:Y:S05]  /*08f0*/  @P2 BRA `(.L_x_27) ;  /* 0xfffffff8005c2947 */ /* 0x000fea000383ffff */
[----:B------:R-:W-:-:S07]  /*0900*/  IADD3 R9, PT, PT, R8, 0x1, RZ ;  /* 0x0000000108097810 */ /* 0x000fce0007ffe0ff */
.L_x_26:
[----:B------:R-:W-:-:S13]  /*0910*/  LOP3.LUT P2, RZ, R2, 0x7, RZ, 0xc0, !PT ;  /* 0x0000000702ff7812 */ /* 0x000fda000784c0ff */
[----:B------:R-:W-:Y:S05]  /*0920*/  @!P2 BRA `(.L_x_28) ;  /* 0x0000000400bca947 */ /* 0x000fea0003800000 */
[----:B------:R-:W-:Y:S02]  /*0930*/  LOP3.LUT P2, RZ, R5, 0x3, RZ, 0xc0, !PT ;  /* 0x0000000305ff7812 */ /* 0x000fe4000784c0ff */
[----:B------:R-:W-:Y:S01]  /*0940*/  LEA R7, R6, R3, 0x5 ;  /* 0x0000000306077211 */ /* 0x000fe200078e28ff */
[----:B------:R-:W-:Y:S10]  /*0950*/  @!P1 BRA `(.L_x_29) ;  /* 0x0000000000dc9947 */ /* 0x000ff40003800000 */
[----:B------:R-:W0:Y:S01]  /*0960*/  LDC.64 R10, c[0x0][0x388] ;  /* 0x0000e200ff0a7b82 */ /* 0x000e220000000a00 */
[----:B------:R-:W-:-:S05]  /*0970*/  LEA R8, R6, R6, 0x5 ;  /* 0x0000000606087211 */ /* 0x000fca00078e28ff */
[----:B------:R-:W-:Y:S02]  /*0980*/  IMAD R17, R9, R8, R7 ;  /* 0x0000000809117224 */ /* 0x000fe400078e0207 */
[----:B------:R-:W3:Y:S02]  /*0990*/  LDC.64 R12, c[0x0][0x380] ;  /* 0x0000e000ff0c7b82 */ /* 0x000ee40000000a00 */
[----:B--2---:R-:W-:Y:S02]  /*09a0*/  IMAD R19, R6, -0x21, R17 ;  /* 0xffffffdf06137824 */ /* 0x004fe400078e0211 */
[----:B0-----:R-:W-:-:S04]  /*09b0*/  IMAD.WIDE R14, R17, 0x4, R10 ;  /* 0x00000004110e7825 */ /* 0x001fc800078e020a */
[----:B------:R-:W-:Y:S01]  /*09c0*/  IMAD.WIDE R22, R19, 0x4, R10 ;  /* 0x0000000413167825 */ /* 0x000fe200078e020a */
[----:B-1----:R-:W2:Y:S03]  /*09d0*/  LDG.E R21, desc[UR6][R14.64] ;  /* 0x000000060e157981 */ /* 0x002ea6000c1e1900 */
[--C-:B---3--:R-:W-:Y:S02]  /*09e0*/  IMAD.WIDE R16, R17, 0x4, R12.reuse ;  /* 0x0000000411107825 */ /* 0x108fe400078e020c */
[----:B------:R-:W2:Y:S04]  /*09f0*/  LDG.E R23, desc[UR6][R22.64] ;  /* 0x0000000616177981 */ /* 0x000ea8000c1e1900 */
[----:B------:R-:W2:Y:S01]  /*0a00*/  LDG.E R18, desc[UR6][R16.64] ;  /* 0x0000000610127981 */ /* 0x000ea2000c1e1900 */
[----:B------:R-:W-:-:S04]  /*0a10*/  IMAD.WIDE R24, R19, 0x4, R12 ;  /* 0x0000000413187825 */ /* 0x000fc800078e020c */
[----:B--2---:R-:W-:-:S05]  /*0a20*/  FFMA R27, R18, R23, R21 ;  /* 0x00000017121b7223 */ /* 0x004fca0000000015 */
[----:B------:R0:W-:Y:S04]  /*0a30*/  STG.E desc[UR6][R14.64], R27 ;  /* 0x0000001b0e007986 */ /* 0x0001e8000c101906 */
[----:B------:R-:W2:Y:S04]  /*0a40*/  LDG.E R24, desc[UR6][R24.64] ;  /* 0x0000000618187981 */ /* 0x000ea8000c1e1900 */
[----:B------:R-:W2:Y:S01]  /*0a50*/  LDG.E R21, desc[UR6][R16.64] ;  /* 0x0000000610157981 */ /* 0x000ea2000c1e1900 */
[----:B------:R-:W-:-:S04]  /*0a60*/  IMAD R31, R6, 0x42, R19 ;  /* 0x00000042061f7824 */ /* 0x000fc800078e0213 */
        /* <DEDUP_REMOVED lines=9> */
[----:B------:R-:W0:Y:S04]  /*0b00*/  LDG.E R22, desc[UR6][R16.64] ;  /* 0x0000000610167981 */ /* 0x000e28000c1e1900 */
[----:B------:R-:W0:Y:S01]  /*0b10*/  LDG.E R23, desc[UR6][R18.64] ;  /* 0x0000000612177981 */ /* 0x000e22000c1e1900 */
[----:B------:R-:W-:-:S05]  /*0b20*/  IADD3 R31, PT, PT, R8, R31, RZ ;  /* 0x0000001f081f7210 */ /* 0x000fca0007ffe0ff */
[----:B------:R-:W-:-:S04]  /*0b30*/  IMAD.WIDE R24, R31, 0x4, R10 ;  /* 0x000000041f187825 */ /* 0x000fc800078e020a */
[----:B0-----:R-:W-:Y:S01]  /*0b40*/  FMUL R27, R22, R23 ;  /* 0x00000017161b7220 */ /* 0x001fe20000400000 */
[----:B------:R-:W-:-:S04]  /*0b50*/  IMAD.WIDE R22, R31, 0x4, R12 ;  /* 0x000000041f167825 */ /* 0x000fc800078e020c */
[----:B------:R0:W-:Y:S04]  /*0b60*/  STG.E desc[UR6][R18.64], R27 ;  /* 0x0000001b12007986 */ /* 0x0001e8000c101906 */
[----:B------:R-:W3:Y:S04]  /*0b70*/  LDG.E R15, desc[UR6][R20.64] ;  /* 0x00000006140f7981 */ /* 0x000ee8000c1e1900 */
[----:B------:R-:W3:Y:S04]  /*0b80*/  LDG.E R14, desc[UR6][R22.64] ;  /* 0x00000006160e7981 */ /* 0x000ee8000c1e1900 */
[----:B-1----:R-:W3:Y:S02]  /*0b90*/  LDG.E R29, desc[UR6][R24.64] ;  /* 0x00000006181d7981 */ /* 0x002ee4000c1e1900 */
[----:B---3--:R-:W-:-:S05]  /*0ba0*/  FFMA R15, R14, R15, R29 ;  /* 0x0000000f0e0f7223 */ /* 0x008fca000000001d */
[----:B------:R1:W-:Y:S04]  /*0bb0*/  STG.E desc[UR6][R24.64], R15 ;  /* 0x0000000f18007986 */ /* 0x0003e8000c101906 */
[----:B------:R-:W3:Y:S04]  /*0bc0*/  LDG.E R14, desc[UR6][R18.64] ;  /* 0x00000006120e7981 */ /* 0x000ee8000c1e1900 */
[----:B------:R-:W3:Y:S01]  /*0bd0*/  LDG.E R17, desc[UR6][R22.64] ;  /* 0x0000000616117981 */ /* 0x000ee2000c1e1900 */
[----:B------:R-:W-:-:S05]  /*0be0*/  IADD3 R31, PT, PT, R8, R31, RZ ;  /* 0x0000001f081f7210 */ /* 0x000fca0007ffe0ff */
[----:B------:R-:W-:-:S04]  /*0bf0*/  IMAD.WIDE R12, R31, 0x4, R12 ;  /* 0x000000041f0c7825 */ /* 0x000fc800078e020c */
[----:B------:R-:W-:-:S04]  /*0c00*/  IMAD.WIDE R10, R31, 0x4, R10 ;  /* 0x000000041f0a7825 */ /* 0x000fc800078e020a */
[----:B---3--:R-:W-:-:S05]  /*0c10*/  FMUL R17, R14, R17 ;  /* 0x000000110e117220 */ /* 0x008fca0000400000 */
[----:B------:R3:W-:Y:S04]  /*0c20*/  STG.E desc[UR6][R22.64], R17 ;  /* 0x0000001116007986 */ /* 0x0007e8000c101906 */
[----:B--2---:R-:W2:Y:S04]  /*0c30*/  LDG.E R21, desc[UR6][R24.64] ;  /* 0x0000000618157981 */ /* 0x004ea8000c1e1900 */
[----:B------:R-:W2:Y:S04]  /*0c40*/  LDG.E R8, desc[UR6][R12.64] ;  /* 0x000000060c087981 */ /* 0x000ea8000c1e1900 */
[----:B0-----:R-:W2:Y:S02]  /*0c50*/  LDG.E R27, desc[UR6][R10.64] ;  /* 0x000000060a1b7981 */ /* 0x001ea4000c1e1900 */
[----:B--2---:R-:W-:-:S05]  /*0c60*/  FFMA R21, R8, R21, R27 ;  /* 0x0000001508157223 */ /* 0x004fca000000001b */
[----:B------:R3:W-:Y:S04]  /*0c70*/  STG.E desc[UR6][R10.64], R21 ;  /* 0x000000150a007986 */ /* 0x0007e8000c101906 */
[----:B------:R-:W2:Y:S04]  /*0c80*/  LDG.E R8, desc[UR6][R22.64] ;  /* 0x0000000616087981 */ /* 0x000ea8000c1e1900 */
[----:B-1----:R-:W2:Y:S01]  /*0c90*/  LDG.E R15, desc[UR6][R12.64] ;  /* 0x000000060c0f7981 */ /* 0x002ea2000c1e1900 */
[----:B------:R-:W-:Y:S01]  /*0ca0*/  IADD3 R9, PT, PT, R9, 0x4, RZ ;  /* 0x0000000409097810 */ /* 0x000fe20007ffe0ff */
[----:B--2---:R-:W-:-:S05]  /*0cb0*/  FMUL R15, R8, R15 ;  /* 0x0000000f080f7220 */ /* 0x004fca0000400000 */
[----:B------:R3:W-:Y:S02]  /*0cc0*/  STG.E desc[UR6][R12.64], R15 ;  /* 0x0000000f0c007986 */ /* 0x0007e4000c101906 */
.L_x_29:
[----:B------:R-:W-:Y:S05]  /*0cd0*/  @!P2 BRA `(.L_x_28) ;  /* 0x0000000000d0a947 */ /* 0x000fea0003800000 */
[----:B------:R-:W-:Y:S01]  /*0ce0*/  LOP3.LUT P2, RZ, R4, 0x1, RZ, 0xc0, !PT ;  /* 0x0000000104ff7812 */ /* 0x000fe2000784c0ff */
[----:B------:R-:W-:-:S12]  /*0cf0*/  @!P0 BRA `(.L_x_30) ;  /* 0x00000000007c8947 */ /* 0x000fd80003800000 */
[----:B---3--:R-:W0:Y:S01]  /*0d00*/  LDC.64 R14, c[0x0][0x388] ;  /* 0x0000e200ff0e7b82 */ /* 0x008e220000000a00 */
[----:B------:R-:W-:-:S04]  /*0d10*/  IMAD R8, R9, R6, RZ ;  /* 0x0000000609087224 */ /* 0x000fc800078e02ff */
[----:B------:R-:W-:-:S03]  /*0d20*/  IMAD R17, R8, 0x21, R7 ;  /* 0x0000002108117824 */ /* 0x000fc600078e0207 */
[----:B------:R-:W3:Y:S01]  /*0d30*/  LDC.64 R10, c[0x0][0x380] ;  /* 0x0000e000ff0a7b82 */ /* 0x000ee20000000a00 */
[----:B--2---:R-:W-:Y:S02]  /*0d40*/  IMAD R23, R6, -0x21, R17 ;  /* 0xffffffdf06177824 */ /* 0x004fe400078e0211 */
[----:B0-----:R-:W-:-:S04]  /*0d50*/  IMAD.WIDE R12, R17, 0x4, R14 ;  /* 0x00000004110c7825 */ /* 0x001fc800078e020e */
[----:B------:R-:W-:Y:S01]  /*0d60*/  IMAD.WIDE R18, R23, 0x4, R14 ;  /* 0x0000000417127825 */ /* 0x000fe200078e020e */
[----:B-1----:R-:W2:Y:S03]  /*0d70*/  LDG.E R21, desc[UR6][R12.64] ;  /* 0x000000060c157981 */ /* 0x002ea6000c1e1900 */
[----:B---3--:R-:W-:Y:S02]  /*0d80*/  IMAD.WIDE R16, R17, 0x4, R10 ;  /* 0x0000000411107825 */ /* 0x008fe400078e020a */
[----:B------:R-:W2:Y:S04]  /*0d90*/  LDG.E R19, desc[UR6][R18.64] ;  /* 0x0000000612137981 */ /* 0x000ea8000c1e1900 */
[----:B------:R-:W2:Y:S02]  /*0da0*/  LDG.E R8, desc[UR6][R16.64] ;  /* 0x0000000610087981 */ /* 0x000ea4000c1e1900 */
[----:B--2---:R-:W-:Y:S01]  /*0db0*/  FFMA R25, R8, R19, R21 ;  /* 0x0000001308197223 */ /* 0x004fe20000000015 */
[----:B------:R-:W-:-:S04]  /*0dc0*/  IMAD.WIDE R20, R23, 0x4, R10 ;  /* 0x0000000417147825 */ /* 0x000fc800078e020a */
[----:B------:R0:W-:Y:S04]  /*0dd0*/  STG.E desc[UR6][R12.64], R25 ;  /* 0x000000190c007986 */ /* 0x0001e8000c101906 */
[----:B------:R-:W2:Y:S04]  /*0de0*/  LDG.E R20, desc[UR6][R20.64] ;  /* 0x0000000614147981 */ /* 0x000ea8000c1e1900 */
[----:B------:R-:W2:Y:S01]  /*0df0*/  LDG.E R27, desc[UR6][R16.64] ;  /* 0x00000006101b7981 */ /* 0x000ea2000c1e1900 */
[----:B------:R-:W-:-:S04]  /*0e00*/  IMAD R23, R6, 0x42, R23 ;  /* 0x0000004206177824 */ /* 0x000fc800078e0217 */
[----:B------:R-:W-:-:S04]  /*0e10*/  IMAD.WIDE R14, R23, 0x4, R14 ;  /* 0x00000004170e7825 */ /* 0x000fc800078e020e */
[----:B------:R-:W-:-:S04]  /*0e20*/  IMAD.WIDE R10, R23, 0x4, R10 ;  /* 0x00000004170a7825 */ /* 0x000fc800078e020a */
[----:B--2---:R-:W-:-:S05]  /*0e30*/  FMUL R27, R20, R27 ;  /* 0x0000001b141b7220 */ /* 0x004fca0000400000 */
[----:B------:R0:W-:Y:S04]  /*0e40*/  STG.E desc[UR6][R16.64], R27 ;  /* 0x0000001b10007986 */ /* 0x0001e8000c101906 */
[----:B------:R-:W2:Y:S04]  /*0e50*/  LDG.E R19, desc[UR6][R12.64] ;  /* 0x000000060c137981 */ /* 0x000ea8000c1e1900 */
[----:B------:R-:W2:Y:S04]  /*0e60*/  LDG.E R23, desc[UR6][R14.64] ;  /* 0x000000060e177981 */ /* 0x000ea8000c1e1900 */
[----:B------:R-:W2:Y:S02]  /*0e70*/  LDG.E R8, desc[UR6][R10.64] ;  /* 0x000000060a087981 */ /* 0x000ea4000c1e1900 */
[----:B--2---:R-:W-:-:S05]  /*0e80*/  FFMA R19, R8, R19, R23 ;  /* 0x0000001308137223 */ /* 0x004fca0000000017 */
[----:B------:R0:W-:Y:S04]  /*0e90*/  STG.E desc[UR6][R14.64], R19 ;  /* 0x000000130e007986 */ /* 0x0001e8000c101906 */
[----:B------:R-:W2:Y:S04]  /*0ea0*/  LDG.E R8, desc[UR6][R16.64] ;  /* 0x0000000610087981 */ /* 0x000ea8000c1e1900 */
[----:B------:R-:W2:Y:S01]  /*0eb0*/  LDG.E R21, desc[UR6][R10.64] ;  /* 0x000000060a157981 */ /* 0x000ea2000c1e1900 */
[----:B------:R-:W-:Y:S01]  /*0ec0*/  IADD3 R9, PT, PT, R9, 0x2, RZ ;  /* 0x0000000209097810 */ /* 0x000fe20007ffe0ff */
[----:B--2---:R-:W-:-:S05]  /*0ed0*/  FMUL R21, R8, R21 ;  /* 0x0000001508157220 */ /* 0x004fca0000400000 */
[----:B------:R0:W-:Y:S02]  /*0ee0*/  STG.E desc[UR6][R10.64], R21 ;  /* 0x000000150a007986 */ /* 0x0001e4000c101906 */
.L_x_30:
[----:B------:R-:W-:Y:S05]  /*0ef0*/  @!P2 BRA `(.L_x_28) ;  /* 0x000000000048a947 */ /* 0x000fea0003800000 */
[----:B0--3--:R-:W0:Y:S01]  /*0f00*/  LDC.64 R12, c[0x0][0x388] ;  /* 0x0000e200ff0c7b82 */ /* 0x009e220000000a00 */
[----:B------:R-:W-:-:S04]  /*0f10*/  IMAD R8, R9, R6, RZ ;  /* 0x0000000609087224 */ /* 0x000fc800078e02ff */
[----:B------:R-:W-:-:S03]  /*0f20*/  IMAD R7, R8, 0x21, R7 ;  /* 0x0000002108077824 */ /* 0x000fc600078e0207 */
[----:B------:R-:W3:Y:S01]  /*0f30*/  LDC.64 R10, c[0x0][0x380] ;  /* 0x0000e000ff0a7b82 */ /* 0x000ee20000000a00 */
[----:B------:R-:W-:Y:S02]  /*0f40*/  IMAD R17, R6, -0x21, R7 ;  /* 0xffffffdf06117824 */ /* 0x000fe400078e0207 */
[----:B0-----:R-:W-:-:S04]  /*0f50*/  IMAD.WIDE R14, R7, 0x4, R12 ;  /* 0x00000004070e7825 */ /* 0x001fc800078e020c */
[----:B------:R-:W-:Y:S01]  /*0f60*/  IMAD.WIDE R12, R17, 0x4, R12 ;  /* 0x00000004110c7825 */ /* 0x000fe200078e020c */
[----:B-1----:R-:W4:Y:S03]  /*0f70*/  LDG.E R16, desc[UR6][R14.64] ;  /* 0x000000060e107981 */ /* 0x002f26000c1e1900 */
[--C-:B---3--:R-:W-:Y:S02]  /*0f80*/  IMAD.WIDE R8, R7, 0x4, R10.reuse ;  /* 0x0000000407087825 */ /* 0x108fe400078e020a */
[----:B------:R-:W4:Y:S04]  /*0f90*/  LDG.E R12, desc[UR6][R12.64] ;  /* 0x000000060c0c7981 */ /* 0x000f28000c1e1900 */
[----:B------:R-:W4:Y:S01]  /*0fa0*/  LDG.E R7, desc[UR6][R8.64] ;  /* 0x0000000608077981 */ /* 0x000f22000c1e1900 */
[----:B------:R-:W-:-:S04]  /*0fb0*/  IMAD.WIDE R10, R17, 0x4, R10 ;  /* 0x00000004110a7825 */ /* 0x000fc800078e020a */
[----:B----4-:R-:W-:-:S05]  /*0fc0*/  FFMA R7, R7, R12, R16 ;  /* 0x0000000c07077223 */ /* 0x010fca0000000010 */
[----:B------:R4:W-:Y:S04]  /*0fd0*/  STG.E desc[UR6][R14.64], R7 ;  /* 0x000000070e007986 */ /* 0x0009e8000c101906 */
[----:B------:R-:W3:Y:S04]  /*0fe0*/  LDG.E R10, desc[UR6][R10.64] ;  /* 0x000000060a0a7981 */ /* 0x000ee8000c1e1900 */
[----:B------:R-:W3:Y:S02]  /*0ff0*/  LDG.E R17, desc[UR6][R8.64] ;  /* 0x0000000608117981 */ /* 0x000ee4000c1e1900 */
[----:B---3--:R-:W-:-:S05]  /*1000*/  FMUL R17, R10, R17 ;  /* 0x000000110a117220 */ /* 0x008fca0000400000 */
[----:B------:R4:W-:Y:S02]  /*1010*/  STG.E desc[UR6][R8.64], R17 ;  /* 0x0000001108007986 */ /* 0x0009e4000c101906 */
.L_x_28:
[----:B------:R-:W-:-:S04]  /*1020*/  IADD3 R3, PT, PT, R0, R3, RZ ;  /* 0x0000000300037210 */ /* 0x000fc80007ffe0ff */
[----:B------:R-:W-:-:S13]  /*1030*/  ISETP.GE.AND P2, PT, R3, R6, PT ;  /* 0x000000060300720c */ /* 0x000fda0003f46270 */
[----:B------:R-:W-:Y:S05]  /*1040*/  @!P2 BRA `(.L_x_31) ;  /* 0xfffffff00044a947 */ /* 0x000fea000383ffff */
[----:B-1----:R-:W-:Y:S05]  /*1050*/  EXIT ;  /* 0x000000000000794d */ /* 0x002fea0003800000 */
.L_x_32:
        /* <DEDUP_REMOVED lines=10> */
.L_x_51:


//--------------------- .text._Z16reduction_kernelPfS_S_S_S_ii --------------------------
	.section	.text._Z16reduction_kernelPfS_S_S_S_ii,"ax",@progbits
	.align	128
        .global         _Z16reduction_kernelPfS_S_S_S_ii
        .type           _Z16reduction_kernelPfS_S_S_S_ii,@function
        .size           _Z16reduction_kernelPfS_S_S_S_ii,(.L_x_52 - _Z16reduction_kernelPfS_S_S_S_ii)
        .other          _Z16reduction_kernelPfS_S_S_S_ii,@"STO_CUDA_ENTRY STV_DEFAULT"
_Z16reduction_kernelPfS_S_S_S_ii:
.text._Z16reduction_kernelPfS_S_S_S_ii:
[----:B------:R-:W-:Y:S08]  /*0000*/  LDC R1, c[0x0][0x37c] ;  /* 0x0000df00ff017b82 */ /* 0x000ff00000000800 */
[----:B------:R-:W0:Y:S01]  /*0010*/  LDC R0, c[0x0][0x370] ;  /* 0x0000dc00ff007b82 */ /* 0x000e220000000800 */
[----:B------:R-:W1:Y:S01]  /*0020*/  LDCU UR5, c[0x0][0x3a8] ;  /* 0x00007500ff0577ac */ /* 0x000e620008000800 */
[----:B------:R-:W-:Y:S01]  /*0030*/  BSSY.RECONVERGENT B0, `(.L_x_33) ;  /* 0x0000166000007945 */ /* 0x000fe20003800200 */
[----:B------:R-:W2:Y:S05]  /*0040*/  LDCU.64 UR6, c[0x0][0x358] ;  /* 0x00006b00ff0677ac */ /* 0x000eaa0008000a00 */
[----:B------:R-:W3:Y:S08]  /*0050*/  LDC R7, c[0x0][0x3ac] ;  /* 0x0000eb00ff077b82 */ /* 0x000ef00000000800 */
[----:B------:R-:W4:Y:S01]  /*0060*/  S2UR UR4, SR_CTAID.X ;  /* 0x00000000000479c3 */ /* 0x000f220000002500 */
[----:B-1----:R-:W-:-:S02]  /*0070*/  MOV R16, UR5 ;  /* 0x0000000500107c02 */ /* 0x002fc40008000f00 */
[----:B0-----:R-:W-:-:S05]  /*0080*/  IABS R9, R0 ;  /* 0x0000000000097213 */ /* 0x001fca0000000000 */
[----:B------:R-:W0:Y:S01]  /*0090*/  LDC.64 R12, c[0x0][0x398] ;  /* 0x0000e600ff0c7b82 */ /* 0x000e220000000a00 */
[----:B------:R-:W-:Y:S01]  /*00a0*/  IABS R8, R0 ;  /* 0x0000000000087213 */ /* 0x000fe20000000000 */
[----:B------:R-:W1:Y:S03]  /*00b0*/  I2F.RP R4, R9 ;  /* 0x0000000900047306 */ /* 0x000e660000209400 */
[----:B------:R-:W-:-:S03]  /*00c0*/  IADD3 R8, PT, PT, RZ, -R8, RZ ;  /* 0x80000008ff087210 */ /* 0x000fc60007ffe0ff */
[----:B------:R-:W5:Y:S02]  /*00d0*/  LDC.64 R14, c[0x0][0x3a0] ;  /* 0x0000e800ff0e7b82 */ /* 0x000f640000000a00 */
[----:B-1----:R-:W1:Y:S02]  /*00e0*/  MUFU.RCP R4, R4 ;  /* 0x0000000400047308 */ /* 0x002e640000001000 */
[----:B-1----:R-:W-:-:S06]  /*00f0*/  IADD3 R2, PT, PT, R4, 0xffffffe, RZ ;  /* 0x0ffffffe04027810 */ /* 0x002fcc0007ffe0ff */
[----:B------:R1:W2:Y:S02]  /*0100*/  F2I.FTZ.U32.TRUNC.NTZ R3, R2 ;  /* 0x0000000200037305 */ /* 0x0002a4000021f000 */
[----:B-1----:R-:W-:Y:S01]  /*0110*/  HFMA2 R2, -RZ, RZ, 0, 0 ;  /* 0x00000000ff027431 */ /* 0x002fe200000001ff */
[----:B--2---:R-:W-:-:S05]  /*0120*/  IADD3 R6, PT, PT, RZ, -R3, RZ ;  /* 0x80000003ff067210 */ /* 0x004fca0007ffe0ff */
[----:B------:R-:W-:Y:S01]  /*0130*/  IMAD R5, R6, R9, RZ ;  /* 0x0000000906057224 */ /* 0x000fe200078e02ff */
[----:B---3--:R-:W-:-:S03]  /*0140*/  IABS R6, R7 ;  /* 0x0000000700067213 */ /* 0x008fc60000000000 */
[----:B------:R-:W-:Y:S01]  /*0150*/  IMAD.HI.U32 R4, R3, R5, R2 ;  /* 0x0000000503047227 */ /* 0x000fe200078e0002 */
[----:B------:R-:W-:Y:S02]  /*0160*/  MOV R3, R6 ;  /* 0x0000000600037202 */ /* 0x000fe40000000f00 */
[----:B------:R-:W-:-:S03]  /*0170*/  MOV R2, R8 ;  /* 0x0000000800027202 */ /* 0x000fc60000000f00 */
[----:B------:R-:W-:-:S04]  /*0180*/  IMAD.HI.U32 R5, R4, R3, RZ ;  /* 0x0000000304057227 */ /* 0x000fc800078e00ff */
[----:B------:R-:W-:Y:S01]  /*0190*/  IMAD R6, R5, R2, R3 ;  /* 0x0000000205067224 */ /* 0x000fe200078e0203 */
[----:B------:R-:W-:-:S04]  /*01a0*/  IADD3 R3, PT, PT, R0, -0x1, R7 ;  /* 0xffffffff00037810 */ /* 0x000fc80007ffe007 */
[----:B------:R-:W-:Y:S02]  /*01b0*/  ISETP.GT.U32.AND P3, PT, R9, R6, PT ;  /* 0x000000060900720c */ /* 0x000fe40003f64070 */
[----:B------:R-:W-:Y:S02]  /*01c0*/  IABS R11, R3 ;  /* 0x00000003000b7213 */ /* 0x000fe40000000000 */
[----:B------:R-:W-:-:S03]  /*01d0*/  LOP3.LUT R3, R3, R0, RZ, 0x3c, !PT ;  /* 0x0000000003037212 */ /* 0x000fc600078e3cff */
[----:B------:R-:W-:-:S04]  /*01e0*/  IMAD.HI.U32 R4, R4, R11, RZ ;  /* 0x0000000b04047227 */ /* 0x000fc800078e00ff */
[----:B------:R-:W-:Y:S02]  /*01f0*/  IMAD R2, R4, R2, R11 ;  /* 0x0000000204027224 */ /* 0x000fe400078e020b */
[-C--:B------:R-:W-:Y:S02]  /*0200*/  @!P3 IADD3 R6, PT, PT, R6, -R9.reuse, RZ ;  /* 0x800000090606b210 */ /* 0x080fe40007ffe0ff */
[----:B------:R-:W-:Y:S02]  /*0210*/  @!P3 IADD3 R5, PT, PT, R5, 0x1, RZ ;  /* 0x000000010505b810 */ /* 0x000fe40007ffe0ff */
[----:B------:R-:W-:Y:S02]  /*0220*/  ISETP.GE.U32.AND P1, PT, R6, R9, PT ;  /* 0x000000090600720c */ /* 0x000fe40003f26070 */
[----:B------:R-:W-:Y:S02]  /*0230*/  LOP3.LUT R6, R0, R7, RZ, 0x3c, !PT ;  /* 0x0000000700067212 */ /* 0x000fe400078e3cff */
[----:B------:R-:W-:-:S02]  /*0240*/  ISETP.GT.U32.AND P0, PT, R9, R2, PT ;  /* 0x000000020900720c */ /* 0x000fc40003f04070 */
[----:B------:R-:W-:-:S07]  /*0250*/  ISETP.GE.AND P2, PT, R6, RZ, PT ;  /* 0x000000ff0600720c */ /* 0x000fce0003f46270 */
[----:B------:R-:W-:Y:S02]  /*0260*/  @P1 IADD3 R5, PT, PT, R5, 0x1, RZ ;  /* 0x0000000105051810 */ /* 0x000fe40007ffe0ff */
[----:B------:R-:W-:Y:S02]  /*0270*/  ISETP.NE.AND P1, PT, R0, RZ, PT ;  /* 0x000000ff0000720c */ /* 0x000fe40003f25270 */
[----:B------:R-:W-:Y:S02]  /*0280*/  MOV R6, R5 ;  /* 0x0000000500067202 */ /* 0x000fe40000000f00 */
[----:B------:R-:W-:Y:S02]  /*0290*/  LOP3.LUT R5, RZ, R0, RZ, 0x33, !PT ;  /* 0x00000000ff057212 */ /* 0x000fe400078e33ff */
[----:B------:R-:W-:Y:S02]  /*02a0*/  @!P2 IADD3 R6, PT, PT, -R6, RZ, RZ ;  /* 0x000000ff0606a210 */ /* 0x000fe40007ffe1ff */
[----:B------:R-:W-:-:S02]  /*02b0*/  @!P0 IADD3 R2, PT, PT, R2, -R9, RZ ;  /* 0x8000000902028210 */ /* 0x000fc40007ffe0ff */
[----:B------:R-:W-:Y:S02]  /*02c0*/  SEL R6, R5, R6, !P1 ;  /* 0x0000000605067207 */ /* 0x000fe40004800000 */
[----:B------:R-:W-:Y:S02]  /*02d0*/  ISETP.GE.U32.AND P3, PT, R2, R9, PT ;  /* 0x000000090200720c */ /* 0x000fe40003f66070 */
[----:B------:R-:W-:Y:S02]  /*02e0*/  IADD3 R2, PT, PT, -R6, RZ, RZ ;  /* 0x000000ff06027210 */ /* 0x000fe40007ffe1ff */
[----:B------:R-:W-:Y:S02]  /*02f0*/  ISETP.GE.AND P2, PT, R3, RZ, PT ;  /* 0x000000ff0300720c */ /* 0x000fe40003f46270 */
[----:B------:R-:W-:Y:S01]  /*0300*/  @!P0 IADD3 R4, PT, PT, R4, 0x1, RZ ;  /* 0x0000000104048810 */ /* 0x000fe20007ffe0ff */
[----:B------:R-:W-:Y:S02]  /*0310*/  IMAD R3, R0, R2, R7 ;  /* 0x0000000200037224 */ /* 0x000fe400078e0207 */
[----:B------:R-:W1:Y:S03]  /*0320*/  S2R R0, SR_TID.X ;  /* 0x0000000000007919 */ /* 0x000e660000002100 */
[----:B----4-:R-:W-:-:S02]  /*0330*/  ISETP.LE.AND P0, PT, R3, UR4, PT ;  /* 0x0000000403007c0c */ /* 0x010fc4000bf03270 */
[----:B------:R-:W-:-:S04]  /*0340*/  @P3 IADD3 R4, PT, PT, R4, 0x1, RZ ;  /* 0x0000000104043810 */ /* 0x000fc80007ffe0ff */
[----:B------:R-:W-:-:S04]  /*0350*/  @!P2 IADD3 R4, PT, PT, -R4, RZ, RZ ;  /* 0x000000ff0404a210 */ /* 0x000fc80007ffe1ff */
[----:B------:R-:W-:-:S03]  /*0360*/  SEL R2, R5, R4, !P1 ;  /* 0x0000000405027207 */ /* 0x000fc60004800000 */
[----:B------:R-:W-:Y:S02]  /*0370*/  @P0 IADD3 R4, PT, PT, -R3, UR4, RZ ;  /* 0x0000000403040c10 */ /* 0x000fe4000fffe1ff */
[C---:B------:R-:W-:Y:S02]  /*0380*/  @!P0 IMAD R7, R2.reuse, UR4, RZ ;  /* 0x0000000402078c24 */ /* 0x040fe4000f8e02ff */
[----:B------:R-:W-:-:S03]  /*0390*/  @P0 IMAD R3, R2, R3, RZ ;  /* 0x0000000302030224 */ /* 0x000fc600078e02ff */
[----:B------:R-:W-:Y:S01]  /*03a0*/  @!P0 IADD3 R2, PT, PT, R2, R7, RZ ;  /* 0x0000000702028210 */ /* 0x000fe20007ffe0ff */
[----:B------:R-:W-:-:S05]  /*03b0*/  @P0 IMAD R7, R6, R4, R3 ;  /* 0x0000000406070224 */ /* 0x000fca00078e0203 */
[----:B------:R-:W-:Y:S01]  /*03c0*/  @P0 IADD3 R2, PT, PT, R6, R7, RZ ;  /* 0x0000000706020210 */ /* 0x000fe20007ffe0ff */
[----:B------:R-:W-:-:S03]  /*03d0*/  IMAD R6, R16, UR4, RZ ;  /* 0x0000000410067c24 */ /* 0x000fc6000f8e02ff */
[----:B------:R-:W-:-:S04]  /*03e0*/  IADD3 R3, PT, PT, R2, -R7, RZ ;  /* 0x8000000702037210 */ /* 0x000fc80007ffe0ff */
[----:B------:R-:W-:-:S04]  /*03f0*/  SHF.R.S32.HI R2, RZ, 0x1f, R3 ;  /* 0x0000001fff027819 */ /* 0x000fc80000011403 */
[----:B------:R-:W-:Y:S02]  /*0400*/  LEA.HI R9, R2, R3, RZ, 0x5 ;  /* 0x0000000302097211 */ /* 0x000fe400078f28ff */
[----:B-1----:R-:W-:Y:S02]  /*0410*/  SHF.R.U32.HI R2, RZ, 0x5, R0 ;  /* 0x00000005ff027819 */ /* 0x002fe40000011600 */
[----:B------:R-:W-:-:S04]  /*0420*/  LOP3.LUT R4, R9, 0xffffffe0, RZ, 0xc0, !PT ;  /* 0xffffffe009047812 */ /* 0x000fc800078ec0ff */
[C---:B------:R-:W-:Y:S02]  /*0430*/  IADD3 R17, PT, PT, R3.reuse, -R4, RZ ;  /* 0x8000000403117210 */ /* 0x040fe40007ffe0ff */
[----:B------:R-:W-:Y:S02]  /*0440*/  IADD3 R3, PT, PT, R3, 0x1f, RZ ;  /* 0x0000001f03037810 */ /* 0x000fe40007ffe0ff */
[----:B------:R-:W-:Y:S02]  /*0450*/  ISETP.GE.AND P0, PT, R2, R17, PT ;  /* 0x000000110200720c */ /* 0x000fe40003f06270 */
[----:B------:R-:W-:-:S04]  /*0460*/  SHF.R.S32.HI R4, RZ, 0x1f, R3 ;  /* 0x0000001fff047819 */ /* 0x000fc80000011403 */
[----:B------:R-:W-:Y:S02]  /*0470*/  LEA.HI R4, R4, R3, RZ, 0x5 ;  /* 0x0000000304047211 */ /* 0x000fe400078f28ff */
[----:B------:R-:W-:Y:S02]  /*0480*/  LOP3.LUT R3, R0, 0x1f, RZ, 0xc0, !PT ;  /* 0x0000001f00037812 */ /* 0x000fe400078ec0ff */
[----:B------:R-:W-:Y:S02]  /*0490*/  SHF.R.S32.HI R11, RZ, 0x5, R4 ;  /* 0x00000005ff0b7819 */ /* 0x000fe40000011404 */
[----:B------:R-:W-:Y:S02]  /*04a0*/  ISETP.GE.AND P1, PT, R3, R16, PT ;  /* 0x000000100300720c */ /* 0x000fe40003f26270 */
[----:B------:R-:W-:Y:S02]  /*04b0*/  @P0 SHF.R.S32.HI R9, RZ, 0x5, R9 ;  /* 0x00000005ff090819 */ /* 0x000fe40000011409 */
[C---:B------:R-:W-:Y:S01]  /*04c0*/  @P0 IADD3 R4, PT, PT, R2.reuse, -R17, RZ ;  /* 0x8000001102040210 */ /* 0x040fe20007ffe0ff */
[----:B------:R-:W-:-:S04]  /*04d0*/  @!P0 IMAD R2, R2, R11, RZ ;  /* 0x0000000b02028224 */ /* 0x000fc800078e02ff */
[----:B------:R-:W-:Y:S01]  /*04e0*/  @P0 IMAD R4, R9, R4, RZ ;  /* 0x0000000409040224 */ /* 0x000fe200078e02ff */
[----:B------:R-:W-:-:S03]  /*04f0*/  @!P0 IADD3 R5, PT, PT, R11, R2, RZ ;  /* 0x000000020b058210 */ /* 0x000fc60007ffe0ff */
[----:B------:R-:W-:Y:S01]  /*0500*/  @P0 IMAD R2, R11, R17, R4 ;  /* 0x000000110b020224 */ /* 0x000fe200078e0204 */
[----:B------:R-:W-:-:S04]  /*0510*/  LEA R11, R6, R6, 0x5 ;  /* 0x00000006060b7211 */ /* 0x000fc800078e28ff */
[----:B------:R-:W-:Y:S01]  /*0520*/  @P0 IADD3 R5, PT, PT, R9, R2, RZ ;  /* 0x0000000209050210 */ /* 0x000fe20007ffe0ff */
[----:B0-----:R-:W-:-:S04]  /*0530*/  IMAD.WIDE.U32 R12, R11, 0x4, R12 ;  /* 0x000000040b0c7825 */ /* 0x001fc800078e000c */
[----:B-----5:R-:W-:Y:S01]  /*0540*/  IMAD.WIDE.U32 R14, R11, 0x4, R14 ;  /* 0x000000040b0e7825 */ /* 0x020fe200078e000e */
[----:B------:R-:W-:Y:S06]  /*0550*/  @P1 BRA `(.L_x_34) ;  /* 0x00000010004c1947 */ /* 0x000fec0003800000 */
[----:B------:R-:W0:Y:S01]  /*0560*/  LDCU.64 UR8, c[0x0][0x390] ;  /* 0x00007200ff0877ac */ /* 0x000e220008000a00 */
[-C--:B------:R-:W-:Y:S02]  /*0570*/  IADD3 R4, PT, PT, R2, R7.reuse, RZ ;  /* 0x0000000702047210 */ /* 0x080fe40007ffe0ff */
[----:B------:R-:W-:Y:S02]  /*0580*/  IADD3 R9, PT, PT, R5, R7, RZ ;  /* 0x0000000705097210 */ /* 0x000fe40007ffe0ff */
[----:B------:R-:W-:Y:S02]  /*0590*/  ISETP.GE.U32.AND P0, PT, R0, 0x20, PT ;  /* 0x000000200000780c */ /* 0x000fe40003f06070 */
[C---:B------:R-:W-:Y:S02]  /*05a0*/  VIADDMNMX R9, R4.reuse, 0x1, R9, !PT ;  /* 0x0000000104097846 */ /* 0x040fe40007800109 */
[----:B------:R-:W-:Y:S02]  /*05b0*/  ISETP.EQ.AND P0, PT, RZ, UR4, !P0 ;  /* 0x00000004ff007c0c */ /* 0x000fe4000c702270 */
[----:B------:R-:W-:-:S02]  /*05c0*/  IADD3 R8, PT, PT, -R4, R9, RZ ;  /* 0x0000000904087210 */ /* 0x000fc40007ffe1ff */
[----:B------:R-:W-:Y:S02]  /*05d0*/  IADD3 R7, PT, PT, R7, R2, -R9 ;  /* 0x0000000207077210 */ /* 0x000fe40007ffe809 */
[C---:B------:R-:W-:Y:S02]  /*05e0*/  LOP3.LUT R9, R8.reuse, 0xfffffff0, RZ, 0xc0, !PT ;  /* 0xfffffff008097812 */ /* 0x040fe400078ec0ff */
[----:B------:R-:W-:Y:S02]  /*05f0*/  LOP3.LUT R6, R8, 0xf, RZ, 0xc0, !PT ;  /* 0x0000000f08067812 */ /* 0x000fe400078ec0ff */
[----:B0-----:R-:W-:Y:S02]  /*0600*/  ISETP.NE.U32.AND P1, PT, RZ, UR8, PT ;  /* 0x00000008ff007c0c */ /* 0x001fe4000bf25070 */
[----:B------:R-:W-:Y:S02]  /*0610*/  IADD3 R9, PT, PT, -R9, RZ, RZ ;  /* 0x000000ff09097210 */ /* 0x000fe40007ffe1ff */
[----:B------:R-:W-:-:S02]  /*0620*/  ISETP.NE.AND.EX P0, PT, RZ, UR9, P0, P1 ;  /* 0x00000009ff007c0c */ /* 0x000fc40008705310 */
[----:B------:R-:W-:Y:S02]  /*0630*/  ISETP.GT.U32.AND P1, PT, R7, -0x10, PT ;  /* 0xfffffff00700780c */ /* 0x000fe40003f24070 */
[C---:B------:R-:W-:Y:S02]  /*0640*/  LOP3.LUT R7, R8.reuse, 0x7, RZ, 0xc0, !PT ;  /* 0x0000000708077812 */ /* 0x040fe400078ec0ff */
[----:B------:R-:W-:-:S09]  /*0650*/  LOP3.LUT R8, R8, 0x3, RZ, 0xc0, !PT ;  /* 0x0000000308087812 */ /* 0x000fd200078ec0ff */
.L_x_46:
[----:B------:R-:W-:Y:S01]  /*0660*/  BSSY.RECONVERGENT B1, `(.L_x_35) ;  /* 0x0000007000017945 */ /* 0x000fe20003800200 */
[----:B0-----:R-:W-:Y:S01]  /*0670*/  HFMA2 R10, -RZ, RZ, 0, 0 ;  /* 0x00000000ff0a7431 */ /* 0x001fe200000001ff */
[----:B------:R-:W-:Y:S02]  /*0680*/  ISETP.GE.AND P2, PT, R2, R5, PT ;  /* 0x000000050200720c */ /* 0x000fe40003f46270 */
[----:B------:R-:W-:Y:S11]  /*0690*/  @!P0 BRA `(.L_x_36) ;  /* 0x00000000000c8947 */ /* 0x000ff60003800000 */
[----:B------:R-:W0:Y:S02]  /*06a0*/  LDC.64 R10, c[0x0][0x390] ;  /* 0x0000e400ff0a7b82 */ /* 0x000e240000000a00 */
[----:B0-----:R-:W-:-:S06]  /*06b0*/  IMAD.WIDE.U32 R10, R3, 0x4, R10 ;  /* 0x00000004030a7825 */ /* 0x001fcc00078e000a */
[----:B------:R0:W5:Y:S02]  /*06c0*/  LDG.E R10, desc[UR6][R10.64] ;  /* 0x000000060a0a7981 */ /* 0x000164000c1e1900 */
.L_x_36:
[----:B------:R-:W-:Y:S05]  /*06d0*/  BSYNC.RECONVERGENT B1 ;  /* 0x0000000000017941 */ /* 0x000fea0003800200 */
.L_x_35:
[----:B------:R-:W-:Y:S01]  /*06e0*/  BSSY.RECONVERGENT B1, `(.L_x_37) ;  /* 0x00000ef000017945 */ /* 0x000fe20003800200 */
[----:B0-----:R-:W-:-:S03]  /*06f0*/  MOV R11, 0x3f800000 ;  /* 0x3f800000000b7802 */ /* 0x001fc60000000f00 */
[----:B------:R-:W-:Y:S05]  /*0700*/  @P2 BRA `(.L_x_38) ;  /* 0x0000000c00b02947 */ /* 0x000fea0003800000 */
[----:B------:R-:W-:Y:S01]  /*0710*/  BSSY.RECONVERGENT B2, `(.L_x_39) ;  /* 0x0000071000027945 */ /* 0x000fe20003800200 */
[----:B------:R-:W-:Y:S01]  /*0720*/  HFMA2 R11, -RZ, RZ, 1.875, 0 ;  /* 0x3f800000ff0b7431 */ /* 0x000fe200000001ff */
[----:B------:R-:W-:Y:S02]  /*0730*/  ISETP.NE.AND P3, PT, R6, RZ, PT ;  /* 0x000000ff0600720c */ /* 0x000fe40003f65270 */
[----:B------:R-:W-:Y:S01]  /*0740*/  MOV R24, R4 ;  /* 0x0000000400187202 */ /* 0x000fe20000000f00 */
[----:B------:R-:W-:Y:S10]  /*0750*/  @P1 BRA `(.L_x_40) ;  /* 0x0000000400b01947 */ /* 0x000ff40003800000 */
[----:B------:R-:W0:Y:S01]  /*0760*/  LDC R27, c[0x0][0x3a8] ;  /* 0x0000ea00ff1b7b82 */ /* 0x000e220000000800 */
[----:B------:R-:W-:Y:S02]  /*0770*/  MOV R11, 0x3f800000 ;  /* 0x3f800000000b7802 */ /* 0x000fe40000000f00 */
[----:B------:R-:W-:Y:S02]  /*0780*/  MOV R26, R9 ;  /* 0x00000009001a7202 */ /* 0x000fe40000000f00 */
[----:B------:R-:W-:Y:S01]  /*0790*/  MOV R24, R4 ;  /* 0x0000000400187202 */ /* 0x000fe20000000f00 */
[----:B0-----:R-:W-:-:S07]  /*07a0*/  IMAD R25, R4, R27, R3 ;  /* 0x0000001b04197224 */ /* 0x001fce00078e0203 */
.L_x_41:
[----:B------:R-:W0:Y:S08]  /*07b0*/  LDC.64 R16, c[0x0][0x380] ;  /* 0x0000e000ff107b82 */ /* 0x000e300000000a00 */
[----:B------:R-:W1:Y:S01]  /*07c0*/  LDC.64 R20, c[0x0][0x388] ;  /* 0x0000e200ff147b82 */ /* 0x000e620000000a00 */
[----:B0-----:R-:W-:-:S05]  /*07d0*/  IMAD.WIDE R16, R25, 0x4, R16 ;  /* 0x0000000419107825 */ /* 0x001fca00078e0210 */
[----:B------:R0:W2:Y:S01]  /*07e0*/  LDG.E R28, desc[UR6][R16.64] ;  /* 0x00000006101c7981 */ /* 0x0000a2000c1e1900 */
[----:B-1----:R-:W-:-:S05]  /*07f0*/  IMAD.WIDE R20, R25, 0x4, R20 ;  /* 0x0000000419147825 */ /* 0x002fca00078e0214 */
[----:B------:R1:W3:Y:S01]  /*0800*/  LDG.E R23, desc[UR6][R20.64] ;  /* 0x0000000614177981 */ /* 0x0002e2000c1e1900 */
[----:B------:R-:W-:-:S04]  /*0810*/  IMAD.WIDE R18, R27, 0x4, R16 ;  /* 0x000000041b127825 */ /* 0x000fc800078e0210 */
[C---:B0-----:R-:W-:Y:S01]  /*0820*/  IMAD.WIDE R16, R27.reuse, 0x4, R20 ;  /* 0x000000041b107825 */ /* 0x041fe200078e0214 */
[----:B------:R-:W4:Y:S03]  /*0830*/  LDG.E R29, desc[UR6][R18.64] ;  /* 0x00000006121d7981 */ /* 0x000f26000c1e1900 */
[C---:B-1----:R-:W-:Y:S02]  /*0840*/  IMAD.WIDE R20, R27.reuse, 0x4, R18 ;  /* 0x000000041b147825 */ /* 0x042fe400078e0212 */
[----:B------:R-:W4:Y:S02]  /*0850*/  LDG.E R19, desc[UR6][R16.64] ;  /* 0x0000000610137981 */ /* 0x000f24000c1e1900 */
[C---:B--2---:R-:W-:Y:S01]  /*0860*/  FMUL R11, R28.reuse, R11 ;  /* 0x0000000b1c0b7220 */ /* 0x044fe20000400000 */
[----:B---3-5:R-:W-:Y:S01]  /*0870*/  FFMA R10, R28, R10, R23 ;  /* 0x0000000a1c0a7223 */ /* 0x028fe20000000017 */
[----:B------:R-:W-:Y:S01]  /*0880*/  IMAD.WIDE R22, R27, 0x4, R16 ;  /* 0x000000041b167825 */ /* 0x000fe200078e0210 */
[----:B------:R-:W2:Y:S04]  /*0890*/  LDG.E R28, desc[UR6][R20.64] ;  /* 0x00000006141c7981 */ /* 0x000ea8000c1e1900 */
[----:B------:R0:W2:Y:S01]  /*08a0*/  LDG.E R17, desc[UR6][R22.64] ;  /* 0x0000000616117981 */ /* 0x0000a2000c1e1900 */
[-C--:B----4-:R-:W-:Y:S01]  /*08b0*/  FFMA R16, R10, R29.reuse, R19 ;  /* 0x0000001d0a107223 */ /* 0x090fe20000000013 */
[----:B------:R-:W-:Y:S01]  /*08c0*/  FMUL R29, R11, R29 ;  /* 0x0000001d0b1d7220 */ /* 0x000fe20000400000 */
[----:B------:R-:W-:-:S04]  /*08d0*/  IMAD.WIDE R10, R27, 0x4, R20 ;  /* 0x000000041b0a7825 */ /* 0x000fc800078e0214 */
[C---:B0-----:R-:W-:Y:S01]  /*08e0*/  IMAD.WIDE R22, R27.reuse, 0x4, R22 ;  /* 0x000000041b167825 */ /* 0x041fe200078e0216 */
[----:B------:R-:W3:Y:S03]  /*08f0*/  LDG.E R21, desc[UR6][R10.64] ;  /* 0x000000060a157981 */ /* 0x000ee6000c1e1900 */
[----:B------:R-:W-:-:S04]  /*0900*/  IMAD.WIDE R18, R27, 0x4, R22 ;  /* 0x000000041b127825 */ /* 0x000fc800078e0216 */
[-C--:B--2---:R-:W-:Y:S01]  /*0910*/  FFMA R20, R16, R28.reuse, R17 ;  /* 0x0000001c10147223 */ /* 0x084fe20000000011 */
[----:B------:R-:W-:Y:S02]  /*0920*/  IMAD.WIDE R16, R27, 0x4, R10 ;  /* 0x000000041b107825 */ /* 0x000fe400078e020a */
[----:B------:R0:W3:Y:S02]  /*0930*/  LDG.E R11, desc[UR6][R22.64] ;  /* 0x00000006160b7981 */ /* 0x0000e4000c1e1900 */
[----:B0-----:R-:W-:Y:S02]  /*0940*/  FMUL R22, R29, R28 ;  /* 0x0000001c1d167220 */ /* 0x001fe40000400000 */
[----:B------:R-:W2:Y:S04]  /*0950*/  LDG.E R28, desc[UR6][R16.64] ;  /* 0x00000006101c7981 */ /* 0x000ea8000c1e1900 */
[----:B------:R0:W2:Y:S02]  /*0960*/  LDG.E R29, desc[UR6][R18.64] ;  /* 0x00000006121d7981 */ /* 0x0000a4000c1e1900 */
[----:B0-----:R-:W-:-:S04]  /*0970*/  IMAD.WIDE R18, R27, 0x4, R18 ;  /* 0x000000041b127825 */ /* 0x001fc800078e0212 */
[-C--:B---3--:R-:W-:Y:S01]  /*0980*/  FFMA R10, R20, R21.reuse, R11 ;  /* 0x00000015140a7223 */ /* 0x088fe2000000000b */
[----:B------:R-:W-:Y:S01]  /*0990*/  FMUL R11, R22, R21 ;  /* 0x00000015160b7220 */ /* 0x000fe20000400000 */
[----:B------:R-:W-:-:S04]  /*09a0*/  IMAD.WIDE R20, R27, 0x4, R16 ;  /* 0x000000041b147825 */ /* 0x000fc800078e0210 */
[----:B------:R-:W-:-:S04]  /*09b0*/  IMAD.WIDE R22, R27, 0x4, R20 ;  /* 0x000000041b167825 */ /* 0x000fc800078e0214 */
[----:B------:R-:W-:-:S04]  /*09c0*/  IMAD.WIDE R16, R27, 0x4, R18 ;  /* 0x000000041b107825 */ /* 0x000fc800078e0212 */
[-C--:B--2---:R-:W-:Y:S02]  /*09d0*/  FFMA R10, R10, R28.reuse, R29 ;  /* 0x0000001c0a0a7223 */ /* 0x084fe4000000001d */
[----:B------:R-:W2:Y:S01]  /*09e0*/  LDG.E R29, desc[UR6][R20.64] ;  /* 0x00000006141d7981 */ /* 0x000ea2000c1e1900 */
[----:B------:R-:W-:-:S03]  /*09f0*/  FMUL R11, R11, R28 ;  /* 0x0000001c0b0b7220 */ /* 0x000fc60000400000 */
[----:B------:R-:W3:Y:S04]  /*0a00*/  LDG.E R28, desc[UR6][R22.64] ;  /* 0x00000006161c7981 */ /* 0x000ee8000c1e1900 */
[----:B------:R-:W2:Y:S04]  /*0a10*/  LDG.E R21, desc[UR6][R18.64] ;  /* 0x0000000612157981 */ /* 0x000ea8000c1e1900 */
[----:B------:R0:W3:Y:S02]  /*0a20*/  LDG.E R19, desc[UR6][R16.64] ;  /* 0x0000000610137981 */ /* 0x0000e4000c1e1900 */
[----:B0-----:R-:W-:-:S04]  /*0a30*/  IMAD.WIDE R16, R27, 0x4, R16 ;  /* 0x000000041b107825 */ /* 0x001fc800078e0210 */
[-C--:B--2---:R-:W-:Y:S01]  /*0a40*/  FFMA R18, R10, R29.reuse, R21 ;  /* 0x0000001d0a127223 */ /* 0x084fe20000000015 */
[----:B------:R-:W-:Y:S01]  /*0a50*/  FMUL R29, R11, R29 ;  /* 0x0000001d0b1d7220 */ /* 0x000fe20000400000 */
[----:B------:R-:W-:-:S05]  /*0a60*/  IMAD.WIDE R10, R27, 0x4, R22 ;  /* 0x000000041b0a7825 */ /* 0x000fca00078e0216 */
[----:B------:R-:W2:Y:S01]  /*0a70*/  LDG.E R23, desc[UR6][R10.64] ;  /* 0x000000060a177981 */ /* 0x000ea2000c1e1900 */
[----:B---3--:R-:W-:Y:S01]  /*0a80*/  FFMA R22, R18, R28, R19 ;  /* 0x0000001c12167223 */ /* 0x008fe20000000013 */
[----:B------:R-:W-:-:S04]  /*0a90*/  IMAD.WIDE R18, R27, 0x4, R10 ;  /* 0x000000041b127825 */ /* 0x000fc800078e020a */
[----:B------:R-:W-:Y:S01]  /*0aa0*/  IMAD.WIDE R20, R27, 0x4, R16 ;  /* 0x000000041b147825 */ /* 0x000fe200078e0210 */
[----:B------:R0:W2:Y:S03]  /*0ab0*/  LDG.E R11, desc[UR6][R16.64] ;  /* 0x00000006100b7981 */ /* 0x0000a6000c1e1900 */
[----:B0-----:R-:W-:Y:S02]  /*0ac0*/  FMUL R16, R29, R28 ;  /* 0x0000001c1d107220 */ /* 0x001fe40000400000 */
[----:B------:R-:W3:Y:S04]  /*0ad0*/  LDG.E R28, desc[UR6][R18.64] ;  /* 0x00000006121c7981 */ /* 0x000ee8000c1e1900 */
[----:B------:R0:W3:Y:S02]  /*0ae0*/  LDG.E R29, desc[UR6][R20.64] ;  /* 0x00000006141d7981 */ /* 0x0000e4000c1e1900 */
[----:B0-----:R-:W-:-:S04]  /*0af0*/  IMAD.WIDE R20, R27, 0x4, R20 ;  /* 0x000000041b147825 */ /* 0x001fc800078e0214 */
[-C--:B--2---:R-:W-:Y:S01]  /*0b00*/  FFMA R10, R22, R23.reuse, R11 ;  /* 0x00000017160a7223 */ /* 0x084fe2000000000b */
[----:B------:R-:W-:Y:S01]  /*0b10*/  FMUL R11, R16, R23 ;  /* 0x00000017100b7220 */ /* 0x000fe20000400000 */
[----:B------:R-:W-:-:S04]  /*0b20*/  IMAD.WIDE R22, R27, 0x4, R18 ;  /* 0x000000041b167825 */ /* 0x000fc800078e0212 */
[----:B------:R-:W-:-:S04]  /*0b30*/  IMAD.WIDE R16, R27, 0x4, R22 ;  /* 0x000000041b107825 */ /* 0x000fc800078e0216 */
[----:B------:R-:W-:-:S04]  /*0b40*/  IMAD.WIDE R18, R27, 0x4, R20 ;  /* 0x000000041b127825 */ /* 0x000fc800078e0214 */
[-C--:B---3--:R-:W-:Y:S02]  /*0b50*/  FFMA R10, R10, R28.reuse, R29 ;  /* 0x0000001c0a0a7223 */ /* 0x088fe4000000001d */
        /* <DEDUP_REMOVED lines=8> */
[----:B------:R-:W-:-:S04]  /*0be0*/  IMAD.WIDE R10, R27, 0x4, R16 ;  /* 0x000000041b0a7825 */ /* 0x000fc800078e0210 */
[C---:B------:R-:W-:Y:S01]  /*0bf0*/  IMAD.WIDE R22, R27.reuse, 0x4, R18 ;  /* 0x000000041b167825 */ /* 0x040fe200078e0212 */
[----:B------:R0:W2:Y:S03]  /*0c00*/  LDG.E R16, desc[UR6][R10.64] ;  /* 0x000000060a107981 */ /* 0x0000a6000c1e1900 */
[-C--:B---3--:R-:W-:Y:S01]  /*0c10*/  FFMA R17, R20, R28.reuse, R21 ;  /* 0x0000001c14117223 */ /* 0x088fe20000000015 */
[----:B------:R-:W-:Y:S02]  /*0c20*/  IMAD.WIDE R20, R27, 0x4, R10 ;  /* 0x000000041b147825 */ /* 0x000fe400078e020a */
[----:B------:R1:W3:Y:S02]  /*0c30*/  LDG.E R10, desc[UR6][R18.64] ;  /* 0x00000006120a7981 */ /* 0x0002e4000c1e1900 */
[----:B0-----:R-:W-:Y:S02]  /*0c40*/  FMUL R11, R29, R28 ;  /* 0x0000001c1d0b7220 */ /* 0x001fe40000400000 */
[----:B------:R2:W4:Y:S04]  /*0c50*/  LDG.E R28, desc[UR6][R20.64] ;  /* 0x00000006141c7981 */ /* 0x000528000c1e1900 */
[----:B------:R-:W4:Y:S01]  /*0c60*/  LDG.E R29, desc[UR6][R22.64] ;  /* 0x00000006161d7981 */ /* 0x000f22000c1e1900 */
[----:B-1----:R-:W-:-:S05]  /*0c70*/  IMAD.WIDE R18, R27, 0x4, R20 ;  /* 0x000000041b127825 */ /* 0x002fca00078e0214 */
[----:B------:R0:W4:Y:S01]  /*0c80*/  LDG.E R20, desc[UR6][R18.64] ;  /* 0x0000000612147981 */ /* 0x000122000c1e1900 */
[-C--:B--2---:R-:W-:Y:S01]  /*0c90*/  FMUL R21, R11, R16.reuse ;  /* 0x000000100b157220 */ /* 0x084fe20000400000 */
[----:B---3--:R-:W-:Y:S01]  /*0ca0*/  FFMA R17, R17, R16, R10 ;  /* 0x0000001011117223 */ /* 0x008fe2000000000a */
[----:B------:R-:W-:-:S04]  /*0cb0*/  IMAD.WIDE R10, R27, 0x4, R18 ;  /* 0x000000041b0a7825 */ /* 0x000fc800078e0212 */
[----:B----4-:R-:W-:Y:S01]  /*0cc0*/  FFMA R29, R17, R28, R29 ;  /* 0x0000001c111d7223 */ /* 0x010fe2000000001d */
[----:B------:R-:W-:-:S04]  /*0cd0*/  IMAD.WIDE R16, R27, 0x4, R22 ;  /* 0x000000041b107825 */ /* 0x000fc800078e0216 */
[----:B------:R-:W-:Y:S02]  /*0ce0*/  FMUL R21, R21, R28 ;  /* 0x0000001c15157220 */ /* 0x000fe40000400000 */
[----:B------:R-:W2:Y:S01]  /*0cf0*/  LDG.E R28, desc[UR6][R10.64] ;  /* 0x000000060a1c7981 */ /* 0x000ea2000c1e1900 */
[----:B------:R-:W-:-:S04]  /*0d00*/  IMAD.WIDE R22, R27, 0x4, R16 ;  /* 0x000000041b167825 */ /* 0x000fc800078e0210 */
[C---:B0-----:R-:W-:Y:S02]  /*0d10*/  IMAD.WIDE R18, R27.reuse, 0x4, R10 ;  /* 0x000000041b127825 */ /* 0x041fe400078e020a */
[----:B------:R-:W3:Y:S04]  /*0d20*/  LDG.E R10, desc[UR6][R16.64] ;  /* 0x00000006100a7981 */ /* 0x000ee8000c1e1900 */
[----:B------:R0:W4:Y:S04]  /*0d30*/  LDG.E R11, desc[UR6][R22.64] ;  /* 0x00000006160b7981 */ /* 0x000128000c1e1900 */
[----:B------:R-:W4:Y:S01]  /*0d40*/  LDG.E R18, desc[UR6][R18.64] ;  /* 0x0000000612127981 */ /* 0x000f22000c1e1900 */
[----:B0-----:R-:W-:-:S06]  /*0d50*/  IMAD.WIDE R22, R27, 0x4, R22 ;  /* 0x000000041b167825 */ /* 0x001fcc00078e0216 */
[----:B------:R-:W4:Y:S01]  /*0d60*/  LDG.E R23, desc[UR6][R22.64] ;  /* 0x0000000616177981 */ /* 0x000f22000c1e1900 */
[----:B------:R-:W-:-:S04]  /*0d70*/  IADD3 R26, PT, PT, R26, 0x10, RZ ;  /* 0x000000101a1a7810 */ /* 0x000fc80007ffe0ff */
[----:B------:R-:W-:Y:S01]  /*0d80*/  ISETP.NE.AND P2, PT, R26, RZ, PT ;  /* 0x000000ff1a00720c */ /* 0x000fe20003f45270 */
[----:B------:R-:W-:Y:S01]  /*0d90*/  FMUL R21, R21, R20 ;  /* 0x0000001415157220 */ /* 0x000fe20000400000 */
[----:B------:R-:W-:Y:S02]  /*0da0*/  IADD3 R24, PT, PT, R24, 0x10, RZ ;  /* 0x0000001018187810 */ /* 0x000fe40007ffe0ff */
[----:B------:R-:W-:Y:S01]  /*0db0*/  LEA R25, R27, R25, 0x4 ;  /* 0x000000191b197211 */ /* 0x000fe200078e20ff */
[----:B--2---:R-:W-:Y:S01]  /*0dc0*/  FMUL R21, R21, R28 ;  /* 0x0000001c15157220 */ /* 0x004fe20000400000 */
[----:B---3--:R-:W-:-:S04]  /*0dd0*/  FFMA R29, R29, R20, R10 ;  /* 0x000000141d1d7223 */ /* 0x008fc8000000000a */
[----:B----4-:R-:W-:Y:S01]  /*0de0*/  FFMA R10, R29, R28, R11 ;  /* 0x0000001c1d0a7223 */ /* 0x010fe2000000000b */
[----:B------:R-:W-:-:S03]  /*0df0*/  FMUL R11, R21, R18 ;  /* 0x00000012150b7220 */ /* 0x000fc60000400000 */
[----:B------:R-:W-:Y:S01]  /*0e00*/  FFMA R10, R10, R18, R23 ;  /* 0x000000120a0a7223 */ /* 0x000fe20000000017 */
[----:B------:R-:W-:Y:S06]  /*0e10*/  @P2 BRA `(.L_x_41) ;  /* 0xfffffff800642947 */ /* 0x000fec000383ffff */
.L_x_40:
[----:B------:R-:W-:Y:S05]  /*0e20*/  BSYNC.RECONVERGENT B2 ;  /* 0x0000000000027941 */ /* 0x000fea0003800200 */
.L_x_39:
[----:B------:R-:W-:Y:S05]  /*0e30*/  @!P3 BRA `(.L_x_38) ;  /* 0x0000000400e4b947 */ /* 0x000fea0003800000 */
[----:B------:R-:W-:Y:S01]  /*0e40*/  IADD3 R16, PT, PT, R6, -0x1, RZ ;  /* 0xffffffff06107810 */ /* 0x000fe20007ffe0ff */
[----:B------:R-:W-:Y:S01]  /*0e50*/  BSSY.RECONVERGENT B2, `(.L_x_42) ;  /* 0x0000039000027945 */ /* 0x000fe20003800200 */
[----:B------:R-:W-:Y:S02]  /*0e60*/  ISETP.NE.AND P3, PT, R7, RZ, PT ;  /* 0x000000ff0700720c */ /* 0x000fe40003f65270 */
[----:B------:R-:W-:-:S13]  /*0e70*/  ISETP.GE.U32.AND P2, PT, R16, 0x7, PT ;  /* 0x000000071000780c */ /* 0x000fda0003f46070 */
[----:B------:R-:W-:Y:S05]  /*0e80*/  @!P2 BRA `(.L_x_43) ;  /* 0x0000000000d4a947 */ /* 0x000fea0003800000 */
[----:B------:R-:W0:Y:S08]  /*0e90*/  LDC R21, c[0x0][0x3a8] ;  /* 0x0000ea00ff157b82 */ /* 0x000e300000000800 */
[----:B------:R-:W1:Y:S08]  /*0ea0*/  LDC.64 R22, c[0x0][0x380] ;  /* 0x0000e000ff167b82 */ /* 0x000e700000000a00 */
[----:B------:R-:W2:Y:S01]  /*0eb0*/  LDC.64 R28, c[0x0][0x388] ;  /* 0x0000e200ff1c7b82 */ /* 0x000ea20000000a00 */
[----:B0-----:R-:W-:-:S04]  /*0ec0*/  IMAD R17, R24, R21, R3 ;  /* 0x0000001518117224 */ /* 0x001fc800078e0203 */
[----:B-1----:R-:W-:-:S05]  /*0ed0*/  IMAD.WIDE R22, R17, 0x4, R22 ;  /* 0x0000000411167825 */ /* 0x002fca00078e0216 */
[----:B------:R0:W3:Y:S01]  /*0ee0*/  LDG.E R19, desc[UR6][R22.64] ;  /* 0x0000000616137981 */ /* 0x0000e2000c1e1900 */
[----:B--2---:R-:W-:-:S05]  /*0ef0*/  IMAD.WIDE R28, R17, 0x4, R28 ;  /* 0x00000004111c7825 */ /* 0x004fca00078e021c */
[----:B------:R-:W2:Y:S01]  /*0f00*/  LDG.E R17, desc[UR6][R28.64] ;  /* 0x000000061c117981 */ /* 0x000ea2000c1e1900 */
[----:B------:R-:W-:-:S04]  /*0f10*/  IMAD.WIDE R26, R21, 0x4, R28 ;  /* 0x00000004151a7825 */ /* 0x000fc800078e021c */
[C---:B0-----:R-:W-:Y:S01]  /*0f20*/  IMAD.WIDE R22, R21.reuse, 0x4, R22 ;  /* 0x0000000415167825 */ /* 0x041fe200078e0216 */
[----:B------:R0:W4:Y:S04]  /*0f30*/  LDG.E R25, desc[UR6][R26.64] ;  /* 0x000000061a197981 */ /* 0x000128000c1e1900 */
[----:B------:R1:W4:Y:S01]  /*0f40*/  LDG.E R18, desc[UR6][R22.64] ;  /* 0x0000000616127981 */ /* 0x000322000c1e1900 */
[----:B0-----:R-:W-:-:S05]  /*0f50*/  IMAD.WIDE R26, R21, 0x4, R26 ;  /* 0x00000004151a7825 */ /* 0x001fca00078e021a */
[----:B------:R-:W4:Y:S01]  /*0f60*/  LDG.E R28, desc[UR6][R26.64] ;  /* 0x000000061a1c7981 */ /* 0x000f22000c1e1900 */
[-C--:B---3--:R-:W-:Y:S01]  /*0f70*/  FMUL R11, R11, R19.reuse ;  /* 0x000000130b0b7220 */ /* 0x088fe20000400000 */
[----:B--2--5:R-:W-:Y:S01]  /*0f80*/  FFMA R10, R10, R19, R17 ;  /* 0x000000130a0a7223 */ /* 0x024fe20000000011 */
[----:B------:R-:W-:-:S04]  /*0f90*/  IMAD.WIDE R16, R21, 0x4, R22 ;  /* 0x0000000415107825 */ /* 0x000fc800078e0216 */
[C---:B-1----:R-:W-:Y:S01]  /*0fa0*/  IMAD.WIDE R22, R21.reuse, 0x4, R26 ;  /* 0x0000000415167825 */ /* 0x042fe200078e021a */
[----:B------:R0:W2:Y:S03]  /*0fb0*/  LDG.E R19, desc[UR6][R16.64] ;  /* 0x0000000610137981 */ /* 0x0000a6000c1e1900 */
[----:B----4-:R-:W-:Y:S02]  /*0fc0*/  FFMA R29, R10, R18, R25 ;  /* 0x000000120a1d7223 */ /* 0x010fe40000000019 */
[----:B------:R-:W3:Y:S01]  /*0fd0*/  LDG.E R25, desc[UR6][R22.64] ;  /* 0x0000000616197981 */ /* 0x000ee2000c1e1900 */
[----:B0-----:R-:W-:-:S05]  /*0fe0*/  IMAD.WIDE R16, R21, 0x4, R16 ;  /* 0x0000000415107825 */ /* 0x001fca00078e0210 */
[----:B------:R0:W3:Y:S01]  /*0ff0*/  LDG.E R20, desc[UR6][R16.64] ;  /* 0x0000000610147981 */ /* 0x0000e2000c1e1900 */
[----:B------:R-:W-:Y:S01]  /*1000*/  FMUL R18, R11, R18 ;  /* 0x000000120b127220 */ /* 0x000fe20000400000 */
[----:B------:R-:W-:-:S04]  /*1010*/  IMAD.WIDE R10, R21, 0x4, R16 ;  /* 0x00000004150a7825 */ /* 0x000fc800078e0210 */
[----:B0-----:R-:W-:-:S04]  /*1020*/  IMAD.WIDE R16, R21, 0x4, R22 ;  /* 0x0000000415107825 */ /* 0x001fc800078e0216 */
[-C--:B--2---:R-:W-:Y:S02]  /*1030*/  FFMA R28, R29, R19.reuse, R28 ;  /* 0x000000131d1c7223 */ /* 0x084fe4000000001c */
[----:B------:R0:W2:Y:S01]  /*1040*/  LDG.E R29, desc[UR6][R10.64] ;  /* 0x000000060a1d7981 */ /* 0x0000a2000c1e1900 */
[----:B------:R-:W-:Y:S01]  /*1050*/  FMUL R19, R18, R19 ;  /* 0x0000001312137220 */ /* 0x000fe20000400000 */
[----:B0-----:R-:W-:-:S04]  /*1060*/  IMAD.WIDE R10, R21, 0x4, R10 ;  /* 0x00000004150a7825 */ /* 0x001fc800078e020a */
[-C--:B---3--:R-:W-:Y:S02]  /*1070*/  FFMA R26, R28, R20.reuse, R25 ;  /* 0x000000141c1a7223 */ /* 0x088fe40000000019 */
[----:B------:R0:W3:Y:S04]  /*1080*/  LDG.E R25, desc[UR6][R16.64] ;  /* 0x0000000610197981 */ /* 0x0000e8000c1e1900 */
[----:B------:R1:W4:Y:S01]  /*1090*/  LDG.E R27, desc[UR6][R10.64] ;  /* 0x000000060a1b7981 */ /* 0x000322000c1e1900 */
[----:B------:R-:W-:Y:S01]  /*10a0*/  FMUL R20, R19, R20 ;  /* 0x0000001413147220 */ /* 0x000fe20000400000 */
[----:B0-----:R-:W-:-:S04]  /*10b0*/  IMAD.WIDE R16, R21, 0x4, R16 ;  /* 0x0000000415107825 */ /* 0x001fc800078e0210 */
[C---:B-1----:R-:W-:Y:S01]  /*10c0*/  IMAD.WIDE R10, R21.reuse, 0x4, R10 ;  /* 0x00000004150a7825 */ /* 0x042fe200078e020a */
[----:B------:R0:W4:Y:S04]  /*10d0*/  LDG.E R22, desc[UR6][R16.64] ;  /* 0x0000000610167981 */ /* 0x000128000c1e1900 */
[----:B------:R-:W4:Y:S01]  /*10e0*/  LDG.E R23, desc[UR6][R10.64] ;  /* 0x000000060a177981 */ /* 0x000f22000c1e1900 */
[----:B------:R-:W-:-:S04]  /*10f0*/  IMAD.WIDE R18, R21, 0x4, R10 ;  /* 0x0000000415127825 */ /* 0x000fc800078e020a */
[C---:B0-----:R-:W-:Y:S01]  /*1100*/  IMAD.WIDE R16, R21.reuse, 0x4, R16 ;  /* 0x0000000415107825 */ /* 0x041fe200078e0210 */
[----:B------:R0:W4:Y:S03]  /*1110*/  LDG.E R28, desc[UR6][R18.64] ;  /* 0x00000006121c7981 */ /* 0x000126000c1e1900 */
[----:B0-----:R-:W-:Y:S02]  /*1120*/  IMAD.WIDE R18, R21, 0x4, R16 ;  /* 0x0000000415127825 */ /* 0x001fe400078e0210 */
[----:B------:R-:W4:Y:S04]  /*1130*/  LDG.E R21, desc[UR6][R16.64] ;  /* 0x0000000610157981 */ /* 0x000f28000c1e1900 */
[----:B------:R-:W4:Y:S01]  /*1140*/  LDG.E R19, desc[UR6][R18.64] ;  /* 0x0000000612137981 */ /* 0x000f22000c1e1900 */
[----:B------:R-:W-:Y:S01]  /*1150*/  IADD3 R24, PT, PT, R24, 0x8, RZ ;  /* 0x0000000818187810 */ /* 0x000fe20007ffe0ff */
[-C--:B--2---:R-:W-:Y:S01]  /*1160*/  FMUL R20, R20, R29.reuse ;  /* 0x0000001d14147220 */ /* 0x084fe20000400000 */
[----:B---3--:R-:W-:-:S03]  /*1170*/  FFMA R25, R26, R29, R25 ;  /* 0x0000001d1a197223 */ /* 0x008fc60000000019 */
[-C--:B----4-:R-:W-:Y:S01]  /*1180*/  FMUL R20, R20, R27.reuse ;  /* 0x0000001b14147220 */ /* 0x090fe20000400000 */
[----:B------:R-:W-:-:S03]  /*1190*/  FFMA R22, R25, R27, R22 ;  /* 0x0000001b19167223 */ /* 0x000fc60000000016 */
[----:B------:R-:W-:-:S04]  /*11a0*/  FMUL R25, R20, R23 ;  /* 0x0000001714197220 */ /* 0x000fc80000400000 */
[----:B------:R-:W-:Y:S01]  /*11b0*/  FMUL R11, R25, R28 ;  /* 0x0000001c190b7220 */ /* 0x000fe20000400000 */
[----:B------:R-:W-:-:S04]  /*11c0*/  FFMA R22, R22, R23, R21 ;  /* 0x0000001716167223 */ /* 0x000fc80000000015 */
[----:B------:R-:W-:-:S07]  /*11d0*/  FFMA R10, R22, R28, R19 ;  /* 0x0000001c160a7223 */ /* 0x000fce0000000013 */
.L_x_43:
[----:B------:R-:W-:Y:S05]  /*11e0*/  BSYNC.RECONVERGENT B2 ;  /* 0x0000000000027941 */ /* 0x000fea0003800200 */
.L_x_42:
        /* <DEDUP_REMOVED lines=12> */
[----:B--2---:R-:W-:-:S04]  /*12b0*/  IMAD.WIDE R20, R19, 0x4, R20 ;  /* 0x0000000413147825 */ /* 0x004fc800078e0214 */
[C---:B------:R-:W-:Y:S01]  /*12c0*/  IMAD.WIDE R18, R23.reuse, 0x4, R16 ;  /* 0x0000000417127825 */ /* 0x040fe200078e0210 */
[----:B------:R-:W2:Y:S03]  /*12d0*/  LDG.E R27, desc[UR6][R20.64] ;  /* 0x00000006141b7981 */ /* 0x000ea6000c1e1900 */
[C---:B0-----:R-:W-:Y:S01]  /*12e0*/  IMAD.WIDE R16, R23.reuse, 0x4, R20 ;  /* 0x0000000417107825 */ /* 0x041fe200078e0214 */
[----:B------:R0:W4:Y:S04]  /*12f0*/  LDG.E R26, desc[UR6][R18.64] ;  /* 0x00000006121a7981 */ /* 0x000128000c1e1900 */
[----:B------:R1:W4:Y:S01]  /*1300*/  LDG.E R29, desc[UR6][R16.64] ;  /* 0x00000006101d7981 */ /* 0x000322000c1e1900 */
[----:B0-----:R-:W-:-:S04]  /*1310*/  IMAD.WIDE R18, R23, 0x4, R18 ;  /* 0x0000000417127825 */ /* 0x001fc800078e0212 */
[C---:B-1----:R-:W-:Y:S01]  /*1320*/  IMAD.WIDE R16, R23.reuse, 0x4, R16 ;  /* 0x0000000417107825 */ /* 0x042fe200078e0210 */
[----:B------:R-:W4:Y:S03]  /*1330*/  LDG.E R28, desc[UR6][R18.64] ;  /* 0x00000006121c7981 */ /* 0x000f26000c1e1900 */
[----:B------:R-:W-:-:S04]  /*1340*/  IMAD.WIDE R20, R23, 0x4, R18 ;  /* 0x0000000417147825 */ /* 0x000fc800078e0212 */
[----:B------:R-:W-:Y:S02]  /*1350*/  IMAD.WIDE R22, R23, 0x4, R16 ;  /* 0x0000000417167825 */ /* 0x000fe400078e0210 */
[----:B------:R-:W4:Y:S04]  /*1360*/  LDG.E R17, desc[UR6][R16.64] ;  /* 0x0000000610117981 */ /* 0x000f28000c1e1900 */
[----:B------:R-:W4:Y:S04]  /*1370*/  LDG.E R20, desc[UR6][R20.64] ;  /* 0x0000000614147981 */ /* 0x000f28000c1e1900 */
[----:B------:R-:W4:Y:S01]  /*1380*/  LDG.E R23, desc[UR6][R22.64] ;  /* 0x0000000616177981 */ /* 0x000f22000c1e1900 */
[----:B------:R-:W-:Y:S01]  /*1390*/  IADD3 R24, PT, PT, R24, 0x4, RZ ;  /* 0x0000000418187810 */ /* 0x000fe20007ffe0ff */
[-C--:B---3--:R-:W-:Y:S01]  /*13a0*/  FMUL R11, R11, R25.reuse ;  /* 0x000000190b0b7220 */ /* 0x088fe20000400000 */
[----:B--2--5:R-:W-:-:S03]  /*13b0*/  FFMA R10, R10, R25, R27 ;  /* 0x000000190a0a7223 */ /* 0x024fc6000000001b */
[-C--:B----4-:R-:W-:Y:S01]  /*13c0*/  FMUL R11, R11, R26.reuse ;  /* 0x0000001a0b0b7220 */ /* 0x090fe20000400000 */
[----:B------:R-:W-:-:S03]  /*13d0*/  FFMA R10, R10, R26, R29 ;  /* 0x0000001a0a0a7223 */ /* 0x000fc6000000001d */
[-C--:B------:R-:W-:Y:S01]  /*13e0*/  FMUL R11, R11, R28.reuse ;  /* 0x0000001c0b0b7220 */ /* 0x080fe20000400000 */
[----:B------:R-:W-:-:S03]  /*13f0*/  FFMA R10, R10, R28, R17 ;  /* 0x0000001c0a0a7223 */ /* 0x000fc60000000011 */
[-C--:B------:R-:W-:Y:S01]  /*1400*/  FMUL R11, R11, R20.reuse ;  /* 0x000000140b0b7220 */ /* 0x080fe20000400000 */
[----:B------:R-:W-:-:S07]  /*1410*/  FFMA R10, R10, R20, R23 ;  /* 0x000000140a0a7223 */ /* 0x000fce0000000017 */
.L_x_45:
[----:B------:R-:W-:Y:S05]  /*1420*/  BSYNC.RECONVERGENT B2 ;  /* 0x0000000000027941 */ /* 0x000fea0003800200 */
.L_x_44:
[----:B------:R-:W-:Y:S05]  /*1430*/  @!P3 BRA `(.L_x_38) ;  /* 0x000000000064b947 */ /* 0x000fea0003800000 */
[----:B------:R-:W0:Y:S08]  /*1440*/  LDC R21, c[0x0][0x3a8] ;  /* 0x0000ea00ff157b82 */ /* 0x000e300000000800 */
[----:B------:R-:W1:Y:S08]  /*1450*/  LDC.64 R18, c[0x0][0x380] ;  /* 0x0000e000ff127b82 */ /* 0x000e700000000a00 */
[----:B------:R-:W2:Y:S01]  /*1460*/  LDC.64 R16, c[0x0][0x388] ;  /* 0x0000e200ff107b82 */ /* 0x000ea20000000a00 */
[----:B0-----:R-:W-:-:S04]  /*1470*/  IMAD R23, R24, R21, R3 ;  /* 0x0000001518177224 */ /* 0x001fc800078e0203 */
[----:B-1----:R-:W-:-:S05]  /*1480*/  IMAD.WIDE R18, R23, 0x4, R18 ;  /* 0x0000000417127825 */ /* 0x002fca00078e0212 */
[----:B------:R-:W3:Y:S01]  /*1490*/  LDG.E R20, desc[UR6][R18.64] ;  /* 0x0000000612147981 */ /* 0x000ee2000c1e1900 */
[----:B--2---:R-:W-:-:S05]  /*14a0*/  IMAD.WIDE R16, R23, 0x4, R16 ;  /* 0x0000000417107825 */ /* 0x004fca00078e0210 */
[----:B------:R-:W2:Y:S01]  /*14b0*/  LDG.E R23, desc[UR6][R16.64] ;  /* 0x0000000610177981 */ /* 0x000ea2000c1e1900 */
[----:B------:R-:W-:Y:S01]  /*14c0*/  ISETP.NE.AND P2, PT, R8, 0x1, PT ;  /* 0x000000010800780c */ /* 0x000fe20003f45270 */
[-C--:B---3--:R-:W-:Y:S01]  /*14d0*/  FMUL R11, R11, R20.reuse ;  /* 0x000000140b0b7220 */ /* 0x088fe20000400000 */
[----:B--2--5:R-:W-:-:S11]  /*14e0*/  FFMA R10, R10, R20, R23 ;  /* 0x000000140a0a7223 */ /* 0x024fd60000000017 */
[----:B------:R-:W-:Y:S05]  /*14f0*/  @!P2 BRA `(.L_x_38) ;  /* 0x000000000034a947 */ /* 0x000fea0003800000 */
[----:B------:R-:W-:Y:S01]  /*1500*/  ISETP.NE.AND P2, PT, R8, 0x2, PT ;  /* 0x000000020800780c */ /* 0x000fe20003f45270 */
[----:B------:R-:W-:-:S04]  /*1510*/  IMAD.WIDE R18, R21, 0x4, R18 ;  /* 0x0000000415127825 */ /* 0x000fc800078e0212 */
[C---:B------:R-:W-:Y:S01]  /*1520*/  IMAD.WIDE R16, R21.reuse, 0x4, R16 ;  /* 0x0000000415107825 */ /* 0x040fe200078e0210 */
[----:B------:R-:W2:Y:S07]  /*1530*/  LDG.E R24, desc[UR6][R18.64] ;  /* 0x0000000612187981 */ /* 0x000eae000c1e1900 */
[----:B------:R-:W-:-:S04]  /*1540*/  @P2 IMAD.WIDE R22, R21, 0x4, R18 ;  /* 0x0000000415162825 */ /* 0x000fc800078e0212 */
[----:B------:R-:W-:Y:S02]  /*1550*/  @P2 IMAD.WIDE R20, R21, 0x4, R16 ;  /* 0x0000000415142825 */ /* 0x000fe400078e0210 */
[----:B------:R-:W3:Y:S04]  /*1560*/  LDG.E R17, desc[UR6][R16.64] ;  /* 0x0000000610117981 */ /* 0x000ee8000c1e1900 */
[----:B------:R-:W4:Y:S04]  /*1570*/  @P2 LDG.E R22, desc[UR6][R22.64] ;  /* 0x0000000616162981 */ /* 0x000f28000c1e1900 */
[----:B------:R-:W5:Y:S01]  /*1580*/  @P2 LDG.E R21, desc[UR6][R20.64] ;  /* 0x0000000614152981 */ /* 0x000f62000c1e1900 */
[-C--:B--2---:R-:W-:Y:S01]  /*1590*/  FMUL R11, R11, R24.reuse ;  /* 0x000000180b0b7220 */ /* 0x084fe20000400000 */
[----:B---3--:R-:W-:-:S03]  /*15a0*/  FFMA R10, R10, R24, R17 ;  /* 0x000000180a0a7223 */ /* 0x008fc60000000011 */
[-C--:B----4-:R-:W-:Y:S01]  /*15b0*/  @P2 FMUL R11, R11, R22.reuse ;  /* 0x000000160b0b2220 */ /* 0x090fe20000400000 */
[----:B-----5:R-:W-:-:S07]  /*15c0*/  @P2 FFMA R10, R10, R22, R21 ;  /* 0x000000160a0a2223 */ /* 0x020fce0000000015 */
.L_x_38:
[----:B------:R-:W-:Y:S05]  /*15d0*/  BSYNC.RECONVERGENT B1 ;  /* 0x0000000000017941 */ /* 0x000fea0003800200 */
.L_x_37:
[----:B------:R-:W0:Y:S01]  /*15e0*/  LDCU UR5, c[0x0][0x3a8] ;  /* 0x00007500ff0577ac */ /* 0x000e220008000800 */
[----:B------:R-:W-:Y:S02]  /*15f0*/  SHF.R.U32.HI R17, RZ, 0x5, R0 ;  /* 0x00000005ff117819 */ /* 0x000fe40000011600 */
[----:B0-----:R-:W-:-:S05]  /*1600*/  MOV R16, UR5 ;  /* 0x0000000500107c02 */ /* 0x001fca0008000f00 */
[----:B------:R-:W-:Y:S01]  /*1610*/  IMAD R17, R17, R16, R3 ;  /* 0x0000001011117224 */ /* 0x000fe200078e0203 */
[----:B------:R-:W-:-:S03]  /*1620*/  IADD3 R3, PT, PT, R3, 0x20, RZ ;  /* 0x0000002003037810 */ /* 0x000fc60007ffe0ff */
[----:B------:R-:W-:Y:S01]  /*1630*/  IMAD.WIDE R20, R17, 0x4, R12 ;  /* 0x0000000411147825 */ /* 0x000fe200078e020c */
[----:B------:R-:W-:-:S03]  /*1640*/  ISETP.GE.AND P2, PT, R3, R16, PT ;  /* 0x000000100300720c */ /* 0x000fc60003f46270 */
[----:B------:R-:W-:Y:S01]  /*1650*/  IMAD.WIDE R18, R17, 0x4, R14 ;  /* 0x0000000411127825 */ /* 0x000fe200078e020e */
[----:B------:R0:W-:Y:S04]  /*1660*/  STG.E desc[UR6][R20.64], R11 ;  /* 0x0000000b14007986 */ /* 0x0001e8000c101906 */
[----:B-----5:R0:W-:Y:S05]  /*1670*/  STG.E desc[UR6][R18.64], R10 ;  /* 0x0000000a12007986 */ /* 0x0201ea000c101906 */
[----:B------:R-:W-:Y:S05]  /*1680*/  @!P2 BRA `(.L_x_46) ;  /* 0xffffffec00f4a947 */ /* 0x000fea000383ffff */
.L_x_34:
[----:B------:R-:W-:Y:S05]  /*1690*/  BSYNC.RECONVERGENT B0 ;  /* 0x0000000000007941 */ /* 0x000fea0003800200 */
.L_x_33:
[----:B------:R-:W-:Y:S01]  /*16a0*/  BAR.SYNC.DEFER_BLOCKING 0x0 ;  /* 0x0000000000007b1d */ /* 0x000fe20000010000 */
[----:B------:R-:W-:-:S13]  /*16b0*/  ISETP.GE.AND P0, PT, R0, R16, PT ;  /* 0x000000100000720c */ /* 0x000fda0003f06270 */
[----:B------:R-:W-:Y:S05]  /*16c0*/  @P0 EXIT ;  /* 0x000000000000094d */ /* 0x000fea0003800000 */
[----:B------:R-:W1:Y:S02]  /*16d0*/  LDCU UR4, c[0x0][0x360] ;  /* 0x00006c00ff0477ac */ /* 0x000e640008000800 */
.L_x_47:
[----:B--2---:R-:W-:-:S04]  /*16e0*/  IMAD.WIDE R2, R0, 0x4, R12 ;  /* 0x0000000400027825 */ /* 0x004fc800078e020c */
[----:B0-----:R-:W-:Y:S01]  /*16f0*/  IMAD.WIDE R18, R0, 0x4, R14 ;  /* 0x0000000400127825 */ /* 0x001fe200078e020e */
[----:B------:R-:W2:Y:S03]  /*1700*/  LDG.E R29, desc[UR6][R2.64] ;  /* 0x00000006021d7981 */ /* 0x000ea6000c1e1900 */
[C---:B------:R-:W-:Y:S01]  /*1710*/  IMAD.WIDE R22, R16.reuse, 0x4, R2 ;  /* 0x0000000410167825 */ /* 0x040fe200078e0202 */
[----:B------:R0:W2:Y:S04]  /*1720*/  LDG.E R4, desc[UR6][R18.64] ;  /* 0x0000000612047981 */ /* 0x0000a8000c1e1900 */
[----:B------:R-:W3:Y:S01]  /*1730*/  LDG.E R6, desc[UR6][R22.64] ;  /* 0x0000000616067981 */ /* 0x000ee2000c1e1900 */
[----:B0-----:R-:W-:-:S05]  /*1740*/  IMAD.WIDE R18, R16, 0x4, R18 ;  /* 0x0000000410127825 */ /* 0x001fca00078e0212 */
[----:B------:R-:W4:Y:S01]  /*1750*/  LDG.E R7, desc[UR6][R18.64] ;  /* 0x0000000612077981 */ /* 0x000f22000c1e1900 */
[----:B------:R-:W-:-:S04]  /*1760*/  IMAD.WIDE R10, R16, 0x4, R22 ;  /* 0x00000004100a7825 */ /* 0x000fc800078e0216 */
[C---:B------:R-:W-:Y:S01]  /*1770*/  IMAD.WIDE R20, R16.reuse, 0x4, R18 ;  /* 0x0000000410147825 */ /* 0x040fe200078e0212 */
[----:B------:R0:W5:Y:S04]  /*1780*/  LDG.E R9, desc[UR6][R10.64] ;  /* 0x000000060a097981 */ /* 0x000168000c1e1900 */
[----:B------:R1:W5:Y:S01]  /*1790*/  LDG.E R8, desc[UR6][R20.64] ;  /* 0x0000000614087981 */ /* 0x000362000c1e1900 */
[----:B0-----:R-:W-:-:S04]  /*17a0*/  IMAD.WIDE R10, R16, 0x4, R10 ;  /* 0x00000004100a7825 */ /* 0x001fc800078e020a */
[C---:B-1----:R-:W-:Y:S01]  /*17b0*/  IMAD.WIDE R20, R16.reuse, 0x4, R20 ;  /* 0x0000000410147825 */ /* 0x042fe200078e0214 */
[----:B------:R-:W5:Y:S04]  /*17c0*/  LDG.E R26, desc[UR6][R10.64] ;  /* 0x000000060a1a7981 */ /* 0x000f68000c1e1900 */
[----:B------:R-:W5:Y:S01]  /*17d0*/  LDG.E R27, desc[UR6][R20.64] ;  /* 0x00000006141b7981 */ /* 0x000f62000c1e1900 */
[----:B------:R-:W-:-:S04]  /*17e0*/  IMAD.WIDE R24, R16, 0x4, R10 ;  /* 0x0000000410187825 */ /* 0x000fc800078e020a */
[C---:B------:R-:W-:Y:S01]  /*17f0*/  IMAD.WIDE R22, R16.reuse, 0x4, R20 ;  /* 0x0000000410167825 */ /* 0x040fe200078e0214 */
[----:B------:R-:W5:Y:S03]  /*1800*/  LDG.E R28, desc[UR6][R24.64] ;  /* 0x00000006181c7981 */ /* 0x000f66000c1e1900 */
[C---:B------:R-:W-:Y:S01]  /*1810*/  IMAD.WIDE R18, R16.reuse, 0x4, R24 ;  /* 0x0000000410127825 */ /* 0x040fe200078e0218 */
[----:B------:R0:W5:Y:S04]  /*1820*/  LDG.E R17, desc[UR6][R22.64] ;  /* 0x0000000616117981 */ /* 0x000168000c1e1900 */
[----:B------:R1:W5:Y:S01]  /*1830*/  LDG.E R2, desc[UR6][R18.64] ;  /* 0x0000000612027981 */ /* 0x000362000c1e1900 */
[----:B0-----:R-:W-:-:S04]  /*1840*/  IMAD.WIDE R22, R16, 0x4, R22 ;  /* 0x0000000410167825 */ /* 0x001fc800078e0216 */
[C---:B-1----:R-:W-:Y:S01]  /*1850*/  IMAD.WIDE R18, R16.reuse, 0x4, R18 ;  /* 0x0000000410127825 */ /* 0x042fe200078e0212 */
[----:B------:R2:W5:Y:S03]  /*1860*/  LDG.E R3, desc[UR6][R22.64] ;  /* 0x0000000616037981 */ /* 0x000566000c1e1900 */
[----:B------:R-:W-:-:S04]  /*1870*/  IMAD.WIDE R10, R16, 0x4, R22 ;  /* 0x00000004100a7825 */ /* 0x000fc800078e0216 */
[C---:B------:R-:W-:Y:S01]  /*1880*/  IMAD.WIDE R20, R16.reuse, 0x4, R18 ;  /* 0x0000000410147825 */ /* 0x040fe200078e0212 */
[----:B------:R4:W5:Y:S03]  /*1890*/  LDG.E R5, desc[UR6][R10.64] ;  /* 0x000000060a057981 */ /* 0x000966000c1e1900 */
[----:B------:R-:W-:-:S04]  /*18a0*/  IMAD.WIDE R24, R16, 0x4, R10 ;  /* 0x0000000410187825 */ /* 0x000fc800078e020a */
[----:B--2---:R-:W-:Y:S02]  /*18b0*/  FFMA R22, RZ, R29, R4 ;  /* 0x0000001dff167223 */ /* 0x004fe40000000004 */
[----:B------:R-:W2:Y:S01]  /*18c0*/  LDG.E R4, desc[UR6][R18.64] ;  /* 0x0000000612047981 */ /* 0x000ea2000c1e1900 */
[-C--:B---3--:R-:W-:Y:S01]  /*18d0*/  FMUL R29, R29, R6.reuse ;  /* 0x000000061d1d7220 */ /* 0x088fe20000400000 */
[----:B----4-:R-:W-:Y:S02]  /*18e0*/  FFMA R11, R22, R6, R7 ;  /* 0x00000006160b7223 */ /* 0x010fe40000000007 */
[----:B------:R0:W3:Y:S01]  /*18f0*/  LDG.E R6, desc[UR6][R20.64] ;  /* 0x0000000614067981 */ /* 0x0000e2000c1e1900 */
[----:B------:R-:W-:-:S03]  /*1900*/  IMAD.WIDE R22, R16, 0x4, R24 ;  /* 0x0000000410167825 */ /* 0x000fc600078e0218 */
[----:B------:R1:W4:Y:S01]  /*1910*/  LDG.E R7, desc[UR6][R24.64] ;  /* 0x0000000618077981 */ /* 0x000322000c1e1900 */
[----:B0-----:R-:W-:-:S04]  /*1920*/  IMAD.WIDE R20, R16, 0x4, R20 ;  /* 0x0000000410147825 */ /* 0x001fc800078e0214 */
[-C--:B-----5:R-:W-:Y:S01]  /*1930*/  FMUL R29, R29, R9.reuse ;  /* 0x000000091d1d7220 */ /* 0x0a0fe20000400000 */
[----:B-1----:R-:W-:Y:S01]  /*1940*/  FFMA R24, R11, R9, R8 ;  /* 0x000000090b187223 */ /* 0x002fe20000000008 */
[C---:B------:R-:W-:Y:S01]  /*1950*/  IMAD.WIDE R18, R16.reuse, 0x4, R20 ;  /* 0x0000000410127825 */ /* 0x040fe200078e0214 */
[----:B------:R0:W5:Y:S03]  /*1960*/  LDG.E R8, desc[UR6][R20.64] ;  /* 0x0000000614087981 */ /* 0x000166000c1e1900 */
[C---:B------:R-:W-:Y:S01]  /*1970*/  IMAD.WIDE R10, R16.reuse, 0x4, R22 ;  /* 0x00000004100a7825 */ /* 0x040fe200078e0216 */
[----:B------:R1:W5:Y:S03]  /*1980*/  LDG.E R9, desc[UR6][R22.64] ;  /* 0x0000000616097981 */ /* 0x000366000c1e1900 */
[----:B0-----:R-:W-:-:S04]  /*1990*/  IMAD.WIDE R20, R16, 0x4, R18 ;  /* 0x0000000410147825 */ /* 0x001fc800078e0212 */
[----:B-1----:R-:W-:Y:S02]  /*19a0*/  FFMA R22, R24, R26, R27 ;  /* 0x0000001a18167223 */ /* 0x002fe4000000001b */
[----:B------:R0:W5:Y:S01]  /*19b0*/  LDG.E R27, desc[UR6][R18.64] ;  /* 0x00000006121b7981 */ /* 0x000162000c1e1900 */
[----:B------:R-:W-:-:S04]  /*19c0*/  IMAD.WIDE R24, R16, 0x4, R10 ;  /* 0x0000000410187825 */ /* 0x000fc800078e020a */
[----:B------:R-:W-:Y:S02]  /*19d0*/  FMUL R29, R29, R26 ;  /* 0x0000001a1d1d7220 */ /* 0x000fe40000400000 */
[----:B------:R1:W5:Y:S04]  /*19e0*/  LDG.E R26, desc[UR6][R24.64] ;  /* 0x00000006181a7981 */ /* 0x000368000c1e1900 */
[----:B------:R-:W5:Y:S04]  /*19f0*/  LDG.E R18, desc[UR6][R10.64] ;  /* 0x000000060a127981 */ /* 0x000f68000c1e1900 */
[----:B------:R1:W5:Y:S01]  /*1a00*/  LDG.E R11, desc[UR6][R20.64] ;  /* 0x00000006140b7981 */ /* 0x000362000c1e1900 */
[-C--:B------:R-:W-:Y:S01]  /*1a10*/  FFMA R17, R22, R28.reuse, R17 ;  /* 0x0000001c16117223 */ /* 0x080fe20000000011 */
[----:B0-----:R-:W-:Y:S01]  /*1a20*/  FMUL R19, R29, R28 ;  /* 0x0000001c1d137220 */ /* 0x001fe20000400000 */
[----:B------:R-:W-:-:S04]  /*1a30*/  IMAD.WIDE R22, R16, 0x4, R20 ;  /* 0x0000000410167825 */ /* 0x000fc800078e0214 */
[----:B------:R-:W-:-:S04]  /*1a40*/  IMAD.WIDE R28, R16, 0x4, R24 ;  /* 0x00000004101c7825 */ /* 0x000fc800078e0218 */
[-C--:B------:R-:W-:Y:S01]  /*1a50*/  FMUL R19, R19, R2.reuse ;  /* 0x0000000213137220 */ /* 0x080fe20000400000 */
[----:B-1----:R-:W-:Y:S01]  /*1a60*/  FFMA R24, R17, R2, R3 ;  /* 0x0000000211187223 */ /* 0x002fe20000000003 */
[----:B------:R2:W5:Y:S01]  /*1a70*/  LDG.E R10, desc[UR6][R22.64] ;  /* 0x00000006160a7981 */ /* 0x000562000c1e1900 */
[----:B------:R-:W-:-:S03]  /*1a80*/  IMAD.WIDE R2, R16, 0x4, R22 ;  /* 0x0000000410027825 */ /* 0x000fc600078e0216 */
[----:B------:R-:W5:Y:S01]  /*1a90*/  LDG.E R17, desc[UR6][R28.64] ;  /* 0x000000061c117981 */ /* 0x000f62000c1e1900 */
[----:B------:R-:W-:-:S04]  /*1aa0*/  IMAD.WIDE R20, R16, 0x4, R28 ;  /* 0x0000000410147825 */ /* 0x000fc800078e021c */
[-C--:B--2---:R-:W-:Y:S01]  /*1ab0*/  FMUL R23, R19, R4.reuse ;  /* 0x0000000413177220 */ /* 0x084fe20000400000 */
[----:B------:R-:W-:Y:S01]  /*1ac0*/  FFMA R22, R24, R4, R5 ;  /* 0x0000000418167223 */ /* 0x000fe20000000005 */
[----:B------:R-:W2:Y:S01]  /*1ad0*/  LDG.E R19, desc[UR6][R2.64] ;  /* 0x0000000602137981 */ /* 0x000ea2000c1e1900 */
[----:B------:R-:W-:-:S04]  /*1ae0*/  IMAD.WIDE R4, R16, 0x4, R2 ;  /* 0x0000000410047825 */ /* 0x000fc800078e0202 */
[----:B------:R-:W-:Y:S01]  /*1af0*/  IMAD.WIDE R24, R16, 0x4, R20 ;  /* 0x0000000410187825 */ /* 0x000fe200078e0214 */
[----:B------:R3:W2:Y:S04]  /*1b00*/  LDG.E R2, desc[UR6][R20.64] ;  /* 0x0000000614027981 */ /* 0x0006a8000c1e1900 */
[----:B------:R5:W2:Y:S04]  /*1b10*/  LDG.E R3, desc[UR6][R4.64] ;  /* 0x0000000604037981 */ /* 0x000aa8000c1e1900 */
[----:B------:R-:W2:Y:S01]  /*1b20*/  LDG.E R28, desc[UR6][R24.64] ;  /* 0x00000006181c7981 */ /* 0x000ea2000c1e1900 */
[-C--:B---3--:R-:W-:Y:S01]  /*1b30*/  FMUL R21, R23, R6.reuse ;  /* 0x0000000617157220 */ /* 0x088fe20000400000 */
[----:B----4-:R-:W-:Y:S01]  /*1b40*/  FFMA R20, R22, R6, R7 ;  /* 0x0000000616147223 */ /* 0x010fe20000000007 */
[----:B------:R-:W-:-:S04]  /*1b50*/  IMAD.WIDE R6, R16, 0x4, R4 ;  /* 0x0000000410067825 */ /* 0x000fc800078e0204 */
[----:B------:R-:W-:Y:S01]  /*1b60*/  IMAD.WIDE R22, R16, 0x4, R24 ;  /* 0x0000000410167825 */ /* 0x000fe200078e0218 */
[----:B------:R-:W3:Y:S03]  /*1b70*/  LDG.E R29, desc[UR6][R6.64] ;  /* 0x00000006061d7981 */ /* 0x000ee6000c1e1900 */
[-C--:B-----5:R-:W-:Y:S01]  /*1b80*/  FMUL R4, R21, R8.reuse ;  /* 0x0000000815047220 */ /* 0x0a0fe20000400000 */
[----:B------:R-:W-:Y:S01]  /*1b90*/  FFMA R5, R20, R8, R9 ;  /* 0x0000000814057223 */ /* 0x000fe20000000009 */
[C---:B------:R-:W-:Y:S02]  /*1ba0*/  IMAD.WIDE R8, R16.reuse, 0x4, R6 ;  /* 0x0000000410087825 */ /* 0x040fe400078e0206 */
[----:B------:R0:W4:Y:S02]  /*1bb0*/  LDG.E R6, desc[UR6][R22.64] ;  /* 0x0000000616067981 */ /* 0x000124000c1e1900 */
[----:B------:R-:W-:-:S05]  /*1bc0*/  IMAD.WIDE R20, R16, 0x4, R22 ;  /* 0x0000000410147825 */ /* 0x000fca00078e0216 */
[----:B------:R-:W5:Y:S01]  /*1bd0*/  LDG.E R7, desc[UR6][R20.64] ;  /* 0x0000000614077981 */ /* 0x000f62000c1e1900 */
[----:B0-----:R-:W-:Y:S01]  /*1be0*/  FMUL R22, R4, R27 ;  /* 0x0000001b04167220 */ /* 0x001fe20000400000 */
[----:B------:R-:W-:-:S05]  /*1bf0*/  IMAD.WIDE R24, R16, 0x4, R20 ;  /* 0x0000000410187825 */ /* 0x000fca00078e0214 */
[----:B------:R0:W5:Y:S01]  /*1c00*/  LDG.E R23, desc[UR6][R24.64] ;  /* 0x0000000618177981 */ /* 0x000162000c1e1900 */
[----:B------:R-:W-:Y:S01]  /*1c10*/  FFMA R27, R5, R27, R18 ;  /* 0x0000001b051b7223 */ /* 0x000fe20000000012 */
[C---:B------:R-:W-:Y:S02]  /*1c20*/  IMAD.WIDE R4, R16.reuse, 0x4, R8 ;  /* 0x0000000410047825 */ /* 0x040fe400078e0208 */
[----:B------:R1:W5:Y:S04]  /*1c30*/  LDG.E R18, desc[UR6][R8.64] ;  /* 0x0000000608127981 */ /* 0x000368000c1e1900 */
[----:B------:R-:W5:Y:S01]  /*1c40*/  LDG.E R20, desc[UR6][R4.64] ;  /* 0x0000000604147981 */ /* 0x000f62000c1e1900 */
[----:B0-----:R-:W-:-:S04]  /*1c50*/  IMAD.WIDE R24, R16, 0x4, R24 ;  /* 0x0000000410187825 */ /* 0x001fc800078e0218 */
[----:B-1----:R-:W-:Y:S01]  /*1c60*/  FFMA R8, R27, R11, R26 ;  /* 0x0000000b1b087223 */ /* 0x002fe2000000001a */
[----:B------:R-:W-:-:S04]  /*1c70*/  IMAD.WIDE R26, R16, 0x4, R4 ;  /* 0x00000004101a7825 */ /* 0x000fc800078e0204 */
[----:B------:R-:W-:Y:S02]  /*1c80*/  FMUL R11, R22, R11 ;  /* 0x0000000b160b7220 */ /* 0x000fe40000400000 */
[----:B------:R-:W5:Y:S04]  /*1c90*/  LDG.E R22, desc[UR6][R24.64] ;  /* 0x0000000618167981 */ /* 0x000f68000c1e1900 */
[----:B------:R0:W5:Y:S01]  /*1ca0*/  LDG.E R5, desc[UR6][R26.64] ;  /* 0x000000061a057981 */ /* 0x000162000c1e1900 */
[-C--:B------:R-:W-:Y:S01]  /*1cb0*/  FMUL R21, R11, R10.reuse ;  /* 0x0000000a0b157220 */ /* 0x080fe20000400000 */
[----:B------:R-:W-:Y:S01]  /*1cc0*/  FFMA R17, R8, R10, R17 ;  /* 0x0000000a08117223 */ /* 0x000fe20000000011 */
[----:B------:R-:W-:-:S04]  /*1cd0*/  IMAD.WIDE R8, R16, 0x4, R26 ;  /* 0x0000000410087825 */ /* 0x000fc800078e021a */
[C---:B------:R-:W-:Y:S01]  /*1ce0*/  IMAD.WIDE R10, R16.reuse, 0x4, R24 ;  /* 0x00000004100a7825 */ /* 0x040fe200078e0218 */
[----:B------:R1:W5:Y:S03]  /*1cf0*/  LDG.E R4, desc[UR6][R8.64] ;  /* 0x0000000608047981 */ /* 0x000366000c1e1900 */
[----:B0-----:R-:W-:-:S04]  /*1d00*/  IMAD.WIDE R26, R16, 0x4, R10 ;  /* 0x00000004101a7825 */ /* 0x001fc800078e020a */
[----:B-1----:R-:W-:-:S04]  /*1d10*/  IMAD.WIDE R8, R16, 0x4, R8 ;  /* 0x0000000410087825 */ /* 0x002fc800078e0208 */
[----:B------:R-:W-:-:S04]  /*1d20*/  IMAD.WIDE R24, R16, 0x4, R26 ;  /* 0x0000000410187825 */ /* 0x000fc800078e021a */
[-C--:B--2---:R-:W-:Y:S01]  /*1d30*/  FMUL R21, R21, R19.reuse ;  /* 0x0000001315157220 */ /* 0x084fe20000400000 */
[----:B------:R-:W-:Y:S02]  /*1d40*/  FFMA R19, R17, R19, R2 ;  /* 0x0000001311137223 */ /* 0x000fe40000000002 */
[----:B------:R0:W2:Y:S02]  /*1d50*/  LDG.E R17, desc[UR6][R10.64] ;  /* 0x000000060a117981 */ /* 0x0000a4000c1e1900 */
[-C--:B------:R-:W-:Y:S02]  /*1d60*/  FFMA R28, R19, R3.reuse, R28 ;  /* 0x00000003131c7223 */ /* 0x080fe4000000001c */
[----:B------:R-:W2:Y:S01]  /*1d70*/  LDG.E R19, desc[UR6][R8.64] ;  /* 0x0000000608137981 */ /* 0x000ea2000c1e1900 */
[----:B0-----:R-:W-:Y:S01]  /*1d80*/  FMUL R10, R21, R3 ;  /* 0x00000003150a7220 */ /* 0x001fe20000400000 */
[----:B------:R-:W-:Y:S02]  /*1d90*/  IMAD.WIDE R2, R16, 0x4, R8 ;  /* 0x0000000410027825 */ /* 0x000fe400078e0208 */
[----:B------:R3:W2:Y:S02]  /*1da0*/  LDG.E R21, desc[UR6][R26.64] ;  /* 0x000000061a157981 */ /* 0x0006a4000c1e1900 */
[----:B---3--:R-:W-:-:S02]  /*1db0*/  FMUL R27, R10, R29 ;  /* 0x0000001d0a1b7220 */ /* 0x008fc40000400000 */
[----:B------:R-:W3:Y:S01]  /*1dc0*/  LDG.E R26, desc[UR6][R2.64] ;  /* 0x00000006021a7981 */ /* 0x000ee2000c1e1900 */
[----:B------:R-:W-:-:S04]  /*1dd0*/  IMAD.WIDE R10, R16, 0x4, R2 ;  /* 0x00000004100a7825 */ /* 0x000fc800078e0202 */
[----:B----4-:R-:W-:Y:S01]  /*1de0*/  FFMA R6, R28, R29, R6 ;  /* 0x0000001d1c067223 */ /* 0x010fe20000000006 */
[C---:B------:R-:W-:Y:S01]  /*1df0*/  IMAD.WIDE R28, R16.reuse, 0x4, R24 ;  /* 0x00000004101c7825 */ /* 0x040fe200078e0218 */
[----:B------:R5:W4:Y:S03]  /*1e00*/  LDG.E R3, desc[UR6][R24.64] ;  /* 0x0000000618037981 */ /* 0x000b26000c1e1900 */
[----:B------:R-:W-:-:S04]  /*1e10*/  IMAD.WIDE R8, R16, 0x4, R28 ;  /* 0x0000000410087825 */ /* 0x000fc800078e021c */
[----:B-----5:R-:W-:Y:S01]  /*1e20*/  FFMA R24, R6, R18, R7 ;  /* 0x0000001206187223 */ /* 0x020fe20000000007 */
[----:B------:R-:W-:-:S04]  /*1e30*/  IMAD.WIDE R6, R16, 0x4, R10 ;  /* 0x0000000410067825 */ /* 0x000fc800078e020a */
[----:B------:R-:W-:Y:S02]  /*1e40*/  FMUL R25, R27, R18 ;  /* 0x000000121b197220 */ /* 0x000fe40000400000 */
[----:B------:R0:W5:Y:S01]  /*1e50*/  LDG.E R18, desc[UR6][R10.64] ;  /* 0x000000060a127981 */ /* 0x000162000c1e1900 */
[-C--:B------:R-:W-:Y:S01]  /*1e60*/  FFMA R23, R24, R20.reuse, R23 ;  /* 0x0000001418177223 */ /* 0x080fe20000000017 */
[----:B------:R-:W-:Y:S02]  /*1e70*/  FMUL R2, R25, R20 ;  /* 0x0000001419027220 */ /* 0x000fe40000400000 */
[----:B------:R1:W5:Y:S01]  /*1e80*/  LDG.E R27, desc[UR6][R28.64] ;  /* 0x000000061c1b7981 */ /* 0x000362000c1e1900 */
[----:B------:R-:W-:-:S03]  /*1e90*/  IMAD.WIDE R24, R16, 0x4, R6 ;  /* 0x0000000410187825 */ /* 0x000fc600078e0206 */
[----:B------:R-:W5:Y:S01]  /*1ea0*/  LDG.E R20, desc[UR6][R6.64] ;  /* 0x0000000606147981 */ /* 0x000f62000c1e1900 */
[----:B0-----:R-:W-:-:S03]  /*1eb0*/  IMAD.WIDE R10, R16, 0x4, R24 ;  /* 0x00000004100a7825 */ /* 0x001fc600078e0218 */
[----:B------:R0:W5:Y:S01]  /*1ec0*/  LDG.E R7, desc[UR6][R8.64] ;  /* 0x0000000608077981 */ /* 0x000162000c1e1900 */
[----:B-1----:R-:W-:-:S03]  /*1ed0*/  FFMA R28, R23, R5, R22 ;  /* 0x00000005171c7223 */ /* 0x002fc60000000016 */
[----:B------:R-:W5:Y:S01]  /*1ee0*/  LDG.E R6, desc[UR6][R24.64] ;  /* 0x0000000618067981 */ /* 0x000f62000c1e1900 */
[----:B0-----:R-:W-:-:S04]  /*1ef0*/  IMAD.WIDE R8, R16, 0x4, R8 ;  /* 0x0000000410087825 */ /* 0x001fc800078e0208 */
[----:B------:R-:W-:Y:S02]  /*1f00*/  FMUL R5, R2, R5 ;  /* 0x0000000502057220 */ /* 0x000fe40000400000 */
[----:B------:R-:W5:Y:S01]  /*1f10*/  LDG.E R2, desc[UR6][R10.64] ;  /* 0x000000060a027981 */ /* 0x000f62000c1e1900 */
[----:B------:R-:W-:-:S03]  /*1f20*/  IMAD.WIDE R22, R16, 0x4, R8 ;  /* 0x0000000410167825 */ /* 0x000fc600078e0208 */
[----:B------:R-:W5:Y:S04]  /*1f30*/  LDG.E R29, desc[UR6][R8.64] ;  /* 0x00000006081d7981 */ /* 0x000f68000c1e1900 */
[----:B------:R0:W5:Y:S02]  /*1f40*/  LDG.E R25, desc[UR6][R22.64] ;  /* 0x0000000616197981 */ /* 0x000164000c1e1900 */
[----:B0-----:R-:W-:-:S05]  /*1f50*/  IMAD.WIDE R22, R16, 0x4, R22 ;  /* 0x0000000410167825 */ /* 0x001fca00078e0216 */
[----:B------:R-:W5:Y:S01]  /*1f60*/  LDG.E R24, desc[UR6][R22.64] ;  /* 0x0000000616187981 */ /* 0x000f62000c1e1900 */
[-C--:B--2---:R-:W-:Y:S01]  /*1f70*/  FFMA R17, R28, R4.reuse, R17 ;  /* 0x000000041c117223 */ /* 0x084fe20000000011 */
[----:B------:R-:W-:Y:S01]  /*1f80*/  FMUL R28, R5, R4 ;  /* 0x00000004051c7220 */ /* 0x000fe20000400000 */
[----:B------:R-:W-:-:S04]  /*1f90*/  IMAD.WIDE R4, R16, 0x4, R10 ;  /* 0x0000000410047825 */ /* 0x000fc800078e020a */
[----:B------:R-:W-:-:S04]  /*1fa0*/  IMAD.WIDE R10, R16, 0x4, R22 ;  /* 0x00000004100a7825 */ /* 0x000fc800078e0216 */
[----:B------:R-:W-:Y:S01]  /*1fb0*/  FMUL R28, R28, R19 ;  /* 0x000000131c1c7220 */ /* 0x000fe20000400000 */
[----:B------:R-:W-:-:S04]  /*1fc0*/  IMAD.WIDE R8, R16, 0x4, R4 ;  /* 0x0000000410087825 */ /* 0x000fc800078e0204 */
[----:B------:R-:W-:Y:S02]  /*1fd0*/  FFMA R21, R17, R19, R21 ;  /* 0x0000001311157223 */ /* 0x000fe40000000015 */
[----:B------:R-:W2:Y:S01]  /*1fe0*/  LDG.E R17, desc[UR6][R4.64] ;  /* 0x0000000604117981 */ /* 0x000ea2000c1e1900 */
[-C--:B---3--:R-:W-:Y:S01]  /*1ff0*/  FMUL R19, R28, R26.reuse ;  /* 0x0000001a1c137220 */ /* 0x088fe20000400000 */
[----:B----4-:R-:W-:Y:S02]  /*2000*/  FFMA R28, R21, R26, R3 ;  /* 0x0000001a151c7223 */ /* 0x010fe40000000003 */
[----:B------:R0:W3:Y:S04]  /*2010*/  LDG.E R3, desc[UR6][R8.64] ;  /* 0x0000000608037981 */ /* 0x0000e8000c1e1900 */
[----:B------:R1:W4:Y:S01]  /*2020*/  LDG.E R26, desc[UR6][R10.64] ;  /* 0x000000060a1a7981 */ /* 0x000322000c1e1900 */
[----:B0-----:R-:W-:-:S04]  /*2030*/  IMAD.WIDE R8, R16, 0x4, R8 ;  /* 0x0000000410087825 */ /* 0x001fc800078e0208 */
[----:B-1----:R-:W-:-:S04]  /*2040*/  IMAD.WIDE R10, R16, 0x4, R10 ;  /* 0x00000004100a7825 */ /* 0x002fc800078e020a */
[----:B-----5:R-:W-:Y:S01]  /*2050*/  FMUL R21, R19, R18 ;  /* 0x0000001213157220 */ /* 0x020fe20000400000 */
[----:B------:R-:W-:-:S04]  /*2060*/  IMAD.WIDE R4, R16, 0x4, R8 ;  /* 0x0000000410047825 */ /* 0x000fc800078e0208 */
[----:B------:R-:W-:Y:S02]  /*2070*/  FFMA R22, R28, R18, R27 ;  /* 0x000000121c167223 */ /* 0x000fe4000000001b */
[----:B------:R0:W5:Y:S01]  /*2080*/  LDG.E R28, desc[UR6][R10.64] ;  /* 0x000000060a1c7981 */ /* 0x000162000c1e1900 */
[----:B------:R-:W-:-:S03]  /*2090*/  IMAD.WIDE R18, R16, 0x4, R10 ;  /* 0x0000000410127825 */ /* 0x000fc600078e020a */
[----:B------:R1:W5:Y:S01]  /*20a0*/  LDG.E R27, desc[UR6][R8.64] ;  /* 0x00000006081b7981 */ /* 0x000362000c1e1900 */
[----:B0-----:R-:W-:-:S03]  /*20b0*/  FMUL R11, R21, R20 ;  /* 0x00000014150b7220 */ /* 0x001fc60000400000 */
[----:B------:R-:W5:Y:S01]  /*20c0*/  LDG.E R10, desc[UR6][R4.64] ;  /* 0x00000006040a7981 */ /* 0x000f62000c1e1900 */
[----:B------:R-:W-:Y:S01]  /*20d0*/  FFMA R7, R22, R20, R7 ;  /* 0x0000001416077223 */ /* 0x000fe20000000007 */
[----:B------:R-:W-:-:S04]  /*20e0*/  IMAD.WIDE R20, R16, 0x4, R4 ;  /* 0x0000000410147825 */ /* 0x000fc800078e0204 */
[----:B------:R-:W-:-:S04]  /*20f0*/  IMAD.WIDE R22, R16, 0x4, R18 ;  /* 0x0000000410167825 */ /* 0x000fc800078e0212 */
[----:B------:R-:W-:Y:S01]  /*2100*/  FMUL R11, R11, R6 ;  /* 0x000000060b0b7220 */ /* 0x000fe20000400000 */
[----:B------:R0:W5:Y:S01]  /*2110*/  LDG.E R5, desc[UR6][R18.64] ;  /* 0x0000000612057981 */ /* 0x000162000c1e1900 */
[----:B-1----:R-:W-:-:S03]  /*2120*/  IMAD.WIDE R8, R16, 0x4, R22 ;  /* 0x0000000410087825 */ /* 0x002fc600078e0216 */
[----:B------:R-:W5:Y:S01]  /*2130*/  LDG.E R4, desc[UR6][R22.64] ;  /* 0x0000000616047981 */ /* 0x000f62000c1e1900 */
[----:B0-----:R-:W-:Y:S01]  /*2140*/  FFMA R18, R7, R6, R29 ;  /* 0x0000000607127223 */ /* 0x001fe2000000001d */
[----:B------:R-:W-:Y:S02]  /*2150*/  IMAD.WIDE R6, R16, 0x4, R20 ;  /* 0x0000000410067825 */ /* 0x000fe400078e0214 */
[----:B------:R0:W5:Y:S02]  /*2160*/  LDG.E R29, desc[UR6][R20.64] ;  /* 0x00000006141d7981 */ /* 0x000164000c1e1900 */
[----:B0-----:R-:W-:Y:S02]  /*2170*/  FFMA R21, R18, R2, R25 ;  /* 0x0000000212157223 */ /* 0x001fe40000000019 */
[----:B------:R0:W5:Y:S01]  /*2180*/  LDG.E R20, desc[UR6][R8.64] ;  /* 0x0000000608147981 */ /* 0x000162000c1e1900 */
[----:B------:R-:W-:-:S03]  /*2190*/  IMAD.WIDE R18, R16, 0x4, R8 ;  /* 0x0000000410127825 */ /* 0x000fc600078e0208 */
[----:B------:R1:W5:Y:S01]  /*21a0*/  LDG.E R25, desc[UR6][R6.64] ;  /* 0x0000000606197981 */ /* 0x000362000c1e1900 */
[----:B0-----:R-:W-:-:S03]  /*21b0*/  FMUL R8, R11, R2 ;  /* 0x000000020b087220 */ /* 0x001fc60000400000 */
[----:B------:R0:W5:Y:S01]  /*21c0*/  LDG.E R2, desc[UR6][R18.64] ;  /* 0x0000000612027981 */ /* 0x000162000c1e1900 */
[----:B-1----:R-:W-:-:S05]  /*21d0*/  IMAD.WIDE R6, R16, 0x4, R6 ;  /* 0x0000000410067825 */ /* 0x002fca00078e0206 */
[----:B------:R1:W5:Y:S01]  /*21e0*/  LDG.E R11, desc[UR6][R6.64] ;  /* 0x00000006060b7981 */ /* 0x000362000c1e1900 */
[----:B0-----:R-:W-:-:S04]  /*21f0*/  IMAD.WIDE R18, R16, 0x4, R18 ;  /* 0x0000000410127825 */ /* 0x001fc800078e0212 */
[----:B-1----:R-:W-:Y:S01]  /*2200*/  IMAD.WIDE R6, R16, 0x4, R6 ;  /* 0x0000000410067825 */ /* 0x002fe200078e0206 */
[----:B------:R-:W-:-:S04]  /*2210*/  IADD3 R0, PT, PT, R0, UR4, RZ ;  /* 0x0000000400007c10 */ /* 0x000fc8000fffe0ff */
[----:B------:R-:W-:Y:S01]  /*2220*/  ISETP.GE.AND P0, PT, R0, R16, PT ;  /* 0x000000100000720c */ /* 0x000fe20003f06270 */
[-C--:B--2---:R-:W-:Y:S01]  /*2230*/  FMUL R22, R8, R17.reuse ;  /* 0x0000001108167220 */ /* 0x084fe20000400000 */
[----:B------:R-:W-:-:S03]  /*2240*/  FFMA R21, R21, R17, R24 ;  /* 0x0000001115157223 */ /* 0x000fc60000000018 */
[-C--:B---3--:R-:W-:Y:S01]  /*2250*/  FMUL R22, R22, R3.reuse ;  /* 0x0000000316167220 */ /* 0x088fe20000400000 */
[----:B----4-:R-:W-:-:S03]  /*2260*/  FFMA R21, R21, R3, R26 ;  /* 0x0000000315157223 */ /* 0x010fc6000000001a */
[-C--:B-----5:R-:W-:Y:S01]  /*2270*/  FMUL R3, R22, R27.reuse ;  /* 0x0000001b16037220 */ /* 0x0a0fe20000400000 */
[----:B------:R-:W-:-:S03]  /*2280*/  FFMA R28, R21, R27, R28 ;  /* 0x0000001b151c7223 */ /* 0x000fc6000000001c */
[-C--:B------:R-:W-:Y:S01]  /*2290*/  FMUL R8, R3, R10.reuse ;  /* 0x0000000a03087220 */ /* 0x080fe20000400000 */
[----:B------:R-:W-:-:S03]  /*22a0*/  FFMA R5, R28, R10, R5 ;  /* 0x0000000a1c057223 */ /* 0x000fc60000000005 */
[-C--:B------:R-:W-:Y:S01]  /*22b0*/  FMUL R8, R8, R29.reuse ;  /* 0x0000001d08087220 */ /* 0x080fe20000400000 */
[----:B------:R-:W-:-:S03]  /*22c0*/  FFMA R5, R5, R29, R4 ;  /* 0x0000001d05057223 */ /* 0x000fc60000000004 */
[-C--:B------:R-:W-:Y:S01]  /*22d0*/  FMUL R8, R8, R25.reuse ;  /* 0x0000001908087220 */ /* 0x080fe20000400000 */
[----:B------:R-:W-:-:S03]  /*22e0*/  FFMA R5, R5, R25, R20 ;  /* 0x0000001905057223 */ /* 0x000fc60000000014 */
[-C--:B------:R-:W-:Y:S01]  /*22f0*/  FMUL R3, R8, R11.reuse ;  /* 0x0000000b08037220 */ /* 0x080fe20000400000 */
[----:B------:R-:W-:-:S04]  /*2300*/  FFMA R5, R5, R11, R2 ;  /* 0x0000000b05057223 */ /* 0x000fc80000000002 */
[----:B------:R2:W-:Y:S04]  /*2310*/  STG.E desc[UR6][R6.64], R3 ;  /* 0x0000000306007986 */ /* 0x0005e8000c101906 */
[----:B------:R2:W-:Y:S01]  /*2320*/  STG.E desc[UR6][R18.64], R5 ;  /* 0x0000000512007986 */ /* 0x0005e2000c101906 */
[----:B------:R-:W-:Y:S05]  /*2330*/  @!P0 BRA `(.L_x_47) ;  /* 0xfffffff000e88947 */ /* 0x000fea000383ffff */
[----:B------:R-:W-:Y:S05]  /*2340*/  EXIT ;  /* 0x000000000000794d */ /* 0x000fea0003800000 */
.L_x_48:
        /* <DEDUP_REMOVED lines=11> */
.L_x_52:


//--------------------- .nv.shared.reserved.0     --------------------------
	.section	.nv.shared.reserved.0,"aw",@nobits
	.weak		__nv_reservedSMEM_offset_0_alias
	.size		__nv_reservedSMEM_offset_0_alias, 0, 64
	.other		__nv_reservedSMEM_offset_0_alias,@"STO_CUDA_RESERVED_SHARED STV_DEFAULT"
__nv_reservedSMEM_offset_0_alias:
	.zero		0
	.zero		64


//--------------------- .nv.constant0._Z24serial_linear_recurrencePfS_S_S_ii --------------------------
	.section	.nv.constant0._Z24serial_linear_recurrencePfS_S_S_ii,"a",@progbits
	.sectionflags	@""
	.align	4
.nv.constant0._Z24serial_linear_recurrencePfS_S_S_ii:
	.zero		936


//--------------------- .nv.constant0._Z16warp_scan_kernelPfS_S_S_S_S_ii --------------------------
	.section	.nv.constant0._Z16warp_scan_kernelPfS_S_S_S_S_ii,"a",@progbits
	.sectionflags	@""
	.align	4
.nv.constant0._Z16warp_scan_kernelPfS_S_S_S_S_ii:
	.zero		952


//--------------------- .nv.constant0._Z17block_scan_kernelPfS_ii --------------------------
	.section	.nv.constant0._Z17block_scan_kernelPfS_ii,"a",@progbits
	.sectionflags	@""
	.align	4
.nv.constant0._Z17block_scan_kernelPfS_ii:
	.zero		920


//--------------------- .nv.constant0._Z16reduction_kernelPfS_S_S_S_ii --------------------------
	.section	.nv.constant0._Z16reduction_kernelPfS_S_S_S_ii,"a",@progbits
	.sectionflags	@""
	.align	4
.nv.constant0._Z16reduction_kernelPfS_S_S_S_ii:
	.zero		944


//--------------------- SYMBOLS --------------------------

	.type		.nv.reservedSmem.offset0,@object
	.size		.nv.reservedSmem.offset0,0x4
